	.target	sm_90a

	.elftype	@"ET_EXEC"


//--------------------- .note.nv.tkinfo           --------------------------
	.section	.note.nv.tkinfo,"",@"SHT_NOTE"
	.sectionflags	@"SHF_NOTE_NV_TKINFO"
	.tkinfo
        /*0018*/ 	.word	0x00000002
        /*0030*/ 	.string	""
        /*0030*/ 	.string	"ptxas"
        /*0030*/ 	.string	"Cuda compilation tools, release 13.0, V13.0.88"
        /*0030*/ 	.string	"Build cuda_13.0.r13.0/compiler.36424714_0"
        /*0030*/ 	.string	"-arch sm_90a -m 64 "



//--------------------- .note.nv.cuinfo           --------------------------
	.section	.note.nv.cuinfo,"",@"SHT_NOTE"
	.sectionflags	@"SHF_NOTE_NV_CUINFO"
        /*0018*/ 	.short	0x0002
        /*001a*/ 	.short	0x005a
        /*001c*/ 	.short	0x0082
	.zero		2


//--------------------- .nv.info                  --------------------------
	.section	.nv.info,"",@"SHT_CUDA_INFO"
	.align	4


	//----- nvinfo : EIATTR_REGCOUNT
	.align		4
        /*0000*/ 	.byte	0x04, 0x2f
        /*0002*/ 	.short	(.L_12 - .L_11)
	.align		4
.L_11:
        /*0004*/ 	.word	index@(_ZN7cutlass13device_kernelINS_4gemm6kernel13GemmUniversalIN4cute5tupleIJiiiiEEENS1_10collective13CollectiveMmaINS1_37MainloopSm90TmaGmmaWarpSpecializedFP8ILi3ENS5_IJNS4_1CILi2EEESB_NSA_ILi1EEEEEENS1_35KernelTmaWarpSpecializedCooperativeEEENS5_IJNSA_ILi128EEENSA_ILi64EEENSA_ILi32EEEEEENS_12float_e5m2_tENS5_IJlSC_lEEESK_SL_NS4_8TiledMMAINS4_8MMA_AtomIJNS4_4SM904GMMA30MMA_64x64x32_F32E5M2E5M2_SS_TNILNSP_7ScaleInE1ELSR_1EEEEEENS4_6LayoutINS5_IJSB_SC_SC_EEENS5_IJSC_NSA_ILi0EEESW_EEEEENS5_IJNS4_10UnderscoreESZ_SZ_EEEEENS4_23SM90_TMA_LOAD_MULTICASTENS4_14ComposedLayoutINS4_7SwizzleILi1ELi4ELi3EEENS4_18smem_ptr_flag_bitsILi8EEENSU_INS5_IJNSA_ILi8EEESI_EEENS5_IJSI_SC_EEEEEEEvNS4_8identityES12_S1C_vS1D_EENS_8epilogue10collective6detail29Sm90TmaWarpSpecializedAdapterINS1G_15DefaultEpilogueISK_SL_SL_NS1F_6thread17LinearCombinationISK_Li1EffLNS1K_9ScaleType4KindE0ELNS_15FloatRoundStyleE2ESK_EENS1_15EpilogueDefaultEEEEEvvEEEEvNT_6ParamsE)
        /*0008*/ 	.word	0x000000a8


	//----- nvinfo : EIATTR_FRAME_SIZE
	.align		4
.L_12:
        /*000c*/ 	.byte	0x04, 0x11
        /*000e*/ 	.short	(.L_14 - .L_13)
	.align		4
.L_13:
        /*0010*/ 	.word	index@(_ZN7cutlass13device_kernelINS_4gemm6kernel13GemmUniversalIN4cute5tupleIJiiiiEEENS1_10collective13CollectiveMmaINS1_37MainloopSm90TmaGmmaWarpSpecializedFP8ILi3ENS5_IJNS4_1CILi2EEESB_NSA_ILi1EEEEEENS1_35KernelTmaWarpSpecializedCooperativeEEENS5_IJNSA_ILi128EEENSA_ILi64EEENSA_ILi32EEEEEENS_12float_e5m2_tENS5_IJlSC_lEEESK_SL_NS4_8TiledMMAINS4_8MMA_AtomIJNS4_4SM904GMMA30MMA_64x64x32_F32E5M2E5M2_SS_TNILNSP_7ScaleInE1ELSR_1EEEEEENS4_6LayoutINS5_IJSB_SC_SC_EEENS5_IJSC_NSA_ILi0EEESW_EEEEENS5_IJNS4_10UnderscoreESZ_SZ_EEEEENS4_23SM90_TMA_LOAD_MULTICASTENS4_14ComposedLayoutINS4_7SwizzleILi1ELi4ELi3EEENS4_18smem_ptr_flag_bitsILi8EEENSU_INS5_IJNSA_ILi8EEESI_EEENS5_IJSI_SC_EEEEEEEvNS4_8identityES12_S1C_vS1D_EENS_8epilogue10collective6detail29Sm90TmaWarpSpecializedAdapterINS1G_15DefaultEpilogueISK_SL_SL_NS1F_6thread17LinearCombinationISK_Li1EffLNS1K_9ScaleType4KindE0ELNS_15FloatRoundStyleE2ESK_EENS1_15EpilogueDefaultEEEEEvvEEEEvNT_6ParamsE)
        /*0014*/ 	.word	0x00000000


	//----- nvinfo : EIATTR_MIN_STACK_SIZE
	.align		4
.L_14:
        /*0018*/ 	.byte	0x04, 0x12
        /*001a*/ 	.short	(.L_16 - .L_15)
	.align		4
.L_15:
        /*001c*/ 	.word	index@(_ZN7cutlass13device_kernelINS_4gemm6kernel13GemmUniversalIN4cute5tupleIJiiiiEEENS1_10collective13CollectiveMmaINS1_37MainloopSm90TmaGmmaWarpSpecializedFP8ILi3ENS5_IJNS4_1CILi2EEESB_NSA_ILi1EEEEEENS1_35KernelTmaWarpSpecializedCooperativeEEENS5_IJNSA_ILi128EEENSA_ILi64EEENSA_ILi32EEEEEENS_12float_e5m2_tENS5_IJlSC_lEEESK_SL_NS4_8TiledMMAINS4_8MMA_AtomIJNS4_4SM904GMMA30MMA_64x64x32_F32E5M2E5M2_SS_TNILNSP_7ScaleInE1ELSR_1EEEEEENS4_6LayoutINS5_IJSB_SC_SC_EEENS5_IJSC_NSA_ILi0EEESW_EEEEENS5_IJNS4_10UnderscoreESZ_SZ_EEEEENS4_23SM90_TMA_LOAD_MULTICASTENS4_14ComposedLayoutINS4_7SwizzleILi1ELi4ELi3EEENS4_18smem_ptr_flag_bitsILi8EEENSU_INS5_IJNSA_ILi8EEESI_EEENS5_IJSI_SC_EEEEEEEvNS4_8identityES12_S1C_vS1D_EENS_8epilogue10collective6detail29Sm90TmaWarpSpecializedAdapterINS1G_15DefaultEpilogueISK_SL_SL_NS1F_6thread17LinearCombinationISK_Li1EffLNS1K_9ScaleType4KindE0ELNS_15FloatRoundStyleE2ESK_EENS1_15EpilogueDefaultEEEEEvvEEEEvNT_6ParamsE)
        /*0020*/ 	.word	0x00000000
.L_16:


//--------------------- .nv.compat                --------------------------
	.section	.nv.compat,"",@"SHT_CUDA_COMPAT_INFO"
	.align	4
        /*0000*/ 	.byte	0x02, 0x09, 0x01, 0x00, 0x02, 0x02, 0x04, 0x00, 0x02, 0x05, 0x05, 0x00, 0x03, 0x07, 0x01, 0x01
        /*0010*/ 	.byte	0x02, 0x03, 0x01, 0x00, 0x02, 0x06, 0x01, 0x00, 0x04, 0x0b, 0x08, 0x00, 0x00, 0x00, 0x00, 0x00
        /*0020*/ 	.byte	0x00, 0x00, 0x00, 0x00


//--------------------- .nv.info._ZN7cutlass13device_kernelINS_4gemm6kernel13GemmUniversalIN4cute5tupleIJiiiiEEENS1_10collective13CollectiveMmaINS1_37MainloopSm90TmaGmmaWarpSpecializedFP8ILi3ENS5_IJNS4_1CILi2EEESB_NSA_ILi1EEEEEENS1_35KernelTmaWarpSpecializedCooperativeEEENS5_IJNSA_ILi128EEENSA_ILi64EEENSA_ILi32EEEEEENS_12float_e5m2_tENS5_IJlSC_lEEESK_SL_NS4_8TiledMMAINS4_8MMA_AtomIJNS4_4SM904GMMA30MMA_64x64x32_F32E5M2E5M2_SS_TNILNSP_7ScaleInE1ELSR_1EEEEEENS4_6LayoutINS5_IJSB_SC_SC_EEENS5_IJSC_NSA_ILi0EEESW_EEEEENS5_IJNS4_10UnderscoreESZ_SZ_EEEEENS4_23SM90_TMA_LOAD_MULTICASTENS4_14ComposedLayoutINS4_7SwizzleILi1ELi4ELi3EEENS4_18smem_ptr_flag_bitsILi8EEENSU_INS5_IJNSA_ILi8EEESI_EEENS5_IJSI_SC_EEEEEEEvNS4_8identityES12_S1C_vS1D_EENS_8epilogue10collective6detail29Sm90TmaWarpSpecializedAdapterINS1G_15DefaultEpilogueISK_SL_SL_NS1F_6thread17LinearCombinationISK_Li1EffLNS1K_9ScaleType4KindE0ELNS_15FloatRoundStyleE2ESK_EENS1_15EpilogueDefaultEEEEEvvEEEEvNT_6ParamsE --------------------------
	.section	.nv.info._ZN7cutlass13device_kernelINS_4gemm6kernel13GemmUniversalIN4cute5tupleIJiiiiEEENS1_10collective13CollectiveMmaINS1_37MainloopSm90TmaGmmaWarpSpecializedFP8ILi3ENS5_IJNS4_1CILi2EEESB_NSA_ILi1EEEEEENS1_35KernelTmaWarpSpecializedCooperativeEEENS5_IJNSA_ILi128EEENSA_ILi64EEENSA_ILi32EEEEEENS_12float_e5m2_tENS5_IJlSC_lEEESK_SL_NS4_8TiledMMAINS4_8MMA_AtomIJNS4_4SM904GMMA30MMA_64x64x32_F32E5M2E5M2_SS_TNILNSP_7ScaleInE1ELSR_1EEEEEENS4_6LayoutINS5_IJSB_SC_SC_EEENS5_IJSC_NSA_ILi0EEESW_EEEEENS5_IJNS4_10UnderscoreESZ_SZ_EEEEENS4_23SM90_TMA_LOAD_MULTICASTENS4_14ComposedLayoutINS4_7SwizzleILi1ELi4ELi3EEENS4_18smem_ptr_flag_bitsILi8EEENSU_INS5_IJNSA_ILi8EEESI_EEENS5_IJSI_SC_EEEEEEEvNS4_8identityES12_S1C_vS1D_EENS_8epilogue10collective6detail29Sm90TmaWarpSpecializedAdapterINS1G_15DefaultEpilogueISK_SL_SL_NS1F_6thread17LinearCombinationISK_Li1EffLNS1K_9ScaleType4KindE0ELNS_15FloatRoundStyleE2ESK_EENS1_15EpilogueDefaultEEEEEvvEEEEvNT_6ParamsE,"",@"SHT_CUDA_INFO"
	.sectionflags	@""
	.align	4


	//----- nvinfo : EIATTR_CUDA_API_VERSION
	.align		4
        /*0000*/ 	.byte	0x04, 0x37
        /*0002*/ 	.short	(.L_18 - .L_17)
.L_17:
        /*0004*/ 	.word	0x00000082


	//----- nvinfo : EIATTR_KPARAM_INFO
	.align		4
.L_18:
        /*0008*/ 	.byte	0x04, 0x17
        /*000a*/ 	.short	(.L_20 - .L_19)
.L_19:
        /*000c*/ 	.word	0x00000000
        /*0010*/ 	.short	0x0000
        /*0012*/ 	.short	0x0070
        /*0014*/ 	.byte	0x00, 0xf0, 0x01, 0x10


	//----- nvinfo : EIATTR_SPARSE_MMA_MASK
	.align		4
.L_20:
        /*0018*/ 	.byte	0x03, 0x50
        /*001a*/ 	.short	0x0000


	//----- nvinfo : EIATTR_MAXREG_COUNT
	.align		4
        /*001c*/ 	.byte	0x03, 0x1b
        /*001e*/ 	.short	0x00a8


	//----- nvinfo : EIATTR_NUM_BARRIERS
	.align		4
        /*0020*/ 	.byte	0x02, 0x4c
        /*0022*/ 	.byte	0x01
	.zero		1


	//----- nvinfo : EIATTR_MERCURY_ISA_VERSION
	.align		4
        /*0024*/ 	.byte	0x03, 0x5f
        /*0026*/ 	.short	0x0101


	//----- nvinfo : EIATTR_INT_WARP_WIDE_INSTR_OFFSETS
	.align		4
        /*0028*/ 	.byte	0x04, 0x31
        /*002a*/ 	.short	(.L_22 - .L_21)


	//   ....[0]....
.L_21:
        /*002c*/ 	.word	0x00000450


	//   ....[1]....
        /*0030*/ 	.word	0x00000580


	//   ....[2]....
        /*0034*/ 	.word	0x00000660


	//----- nvinfo : EIATTR_COOP_GROUP_MASK_REGIDS
	.align		4
.L_22:
        /*0038*/ 	.byte	0x04, 0x29
        /*003a*/ 	.short	(.L_24 - .L_23)


	//   ....[0]....
.L_23:
        /*003c*/ 	.word	0xffffffff


	//   ....[1]....
        /*0040*/ 	.word	0xffffffff


	//   ....[2]....
        /*0044*/ 	.word	0xffffffff


	//   ....[3]....
        /*0048*/ 	.word	0xffffffff


	//   ....[4]....
        /*004c*/ 	.word	0xffffffff


	//   ....[5]....
        /*0050*/ 	.word	0xffffffff


	//----- nvinfo : EIATTR_COOP_GROUP_INSTR_OFFSETS
	.align		4
.L_24:
        /*0054*/ 	.byte	0x04, 0x28
        /*0056*/ 	.short	(.L_26 - .L_25)


	//   ....[0]....
.L_25:
        /*0058*/ 	.word	0x00000060


	//   ....[1]....
        /*005c*/ 	.word	0x00000070


	//   ....[2]....
        /*0060*/ 	.word	0x00000130


	//   ....[3]....
        /*0064*/ 	.word	0x000002b0


	//   ....[4]....
        /*0068*/ 	.word	0x000007d0


	//   ....[5]....
        /*006c*/ 	.word	0x00001240


	//----- nvinfo : EIATTR_REG_RECONFIG
	.align		4
.L_26:
        /*0070*/ 	.byte	0x01, 0x54
	.zero		2


	//----- nvinfo : EIATTR_MBARRIER_INSTR_OFFSETS
	.align		4
        /*0074*/ 	.byte	0x04, 0x39
        /*0076*/ 	.short	(.L_28 - .L_27)


	//   ....[0]....
.L_27:
        /*0078*/ 	.word	0x00000230
        /*007c*/ 	.word	0x000000ff
        /*0080*/ 	.word	0x00000000
        /*0084*/ 	.short	0x0100
        /*0086*/ 	.byte	0x08
	.zero		1


	//   ....[1]....
        /*0088*/ 	.word	0x00000240
        /*008c*/ 	.word	0x000000ff
        /*0090*/ 	.word	0x00000018
        /*0094*/ 	.short	0x0100
        /*0096*/ 	.byte	0x08
	.zero		1


	//   ....[2]....
        /*0098*/ 	.word	0x00000250
        /*009c*/ 	.word	0x000000ff
        /*00a0*/ 	.word	0x00000008
        /*00a4*/ 	.short	0x0100
        /*00a6*/ 	.byte	0x08
	.zero		1


	//   ....[3]....
        /*00a8*/ 	.word	0x00000260
        /*00ac*/ 	.word	0x000000ff
        /*00b0*/ 	.word	0x00000020
        /*00b4*/ 	.short	0x0100
        /*00b6*/ 	.byte	0x08
	.zero		1


	//   ....[4]....
        /*00b8*/ 	.word	0x00000270
        /*00bc*/ 	.word	0x000000ff
        /*00c0*/ 	.word	0x00000010
        /*00c4*/ 	.short	0x0100
        /*00c6*/ 	.byte	0x08
	.zero		1


	//   ....[5]....
        /*00c8*/ 	.word	0x00000280
        /*00cc*/ 	.word	0x000000ff
        /*00d0*/ 	.word	0x00000028
        /*00d4*/ 	.short	0x0100
        /*00d6*/ 	.byte	0x08
	.zero		1


	//   ....[6]....
        /*00d8*/ 	.word	0x000006e0
        /*00dc*/ 	.word	0x000000ff
        /*00e0*/ 	.word	0x00000040
        /*00e4*/ 	.short	0x0100
        /*00e6*/ 	.byte	0x06
	.zero		1


	//   ....[7]....
        /*00e8*/ 	.word	0x00000770
        /*00ec*/ 	.word	0x000000ff
        /*00f0*/ 	.word	0x00000048
        /*00f4*/ 	.short	0x0100
        /*00f6*/ 	.byte	0x06
	.zero		1


	//   ....[8]....
        /*00f8*/ 	.word	0x00001580
        /*00fc*/ 	.word	0x000000ff
        /*0100*/ 	.word	0x00000000
        /*0104*/ 	.short	0x010a
        /*0106*/ 	.byte	0x06
	.zero		1


	//   ....[9]....
        /*0108*/ 	.word	0x000015c0
        /*010c*/ 	.word	0x000000ff
        /*0110*/ 	.word	0x00000000
        /*0114*/ 	.short	0x010a
        /*0116*/ 	.byte	0x06
	.zero		1


	//   ....[10]....
        /*0118*/ 	.word	0x00001bb0
        /*011c*/ 	.word	0x000000ff
        /*0120*/ 	.word	0x00000000
        /*0124*/ 	.short	0x010a
        /*0126*/ 	.byte	0x0c
	.zero		1


	//   ....[11]....
        /*0128*/ 	.word	0x00001bf0
        /*012c*/ 	.word	0x000000ff
        /*0130*/ 	.word	0x00000000
        /*0134*/ 	.short	0x010a
        /*0136*/ 	.byte	0x0c
	.zero		1


	//   ....[12]....
        /*0138*/ 	.word	0x00001fd0
        /*013c*/ 	.word	0x0000000a
        /*0140*/ 	.word	0x00000000
        /*0144*/ 	.short	0x0101
        /*0146*/ 	.byte	0x3f
	.zero		1


	//   ....[13]....
        /*0148*/ 	.word	0x00002470
        /*014c*/ 	.word	0x00000008
        /*0150*/ 	.word	0x00000000
        /*0154*/ 	.short	0x0101
        /*0156*/ 	.byte	0x3f
	.zero		1


	//   ....[14]....
        /*0158*/ 	.word	0x00005e00
        /*015c*/ 	.word	0x00000014
        /*0160*/ 	.word	0x00000018
        /*0164*/ 	.short	0x010a
        /*0166*/ 	.byte	0x3f
	.zero		1


	//   ....[15]....
        /*0168*/ 	.word	0x000061a0
        /*016c*/ 	.word	0x00000008
        /*0170*/ 	.word	0x00000048
        /*0174*/ 	.short	0x0101
        /*0176*/ 	.byte	0x3f
	.zero		1


	//   ....[16]....
        /*0178*/ 	.word	0x000068c0
        /*017c*/ 	.word	0x00000004
        /*0180*/ 	.word	0x00000000
        /*0184*/ 	.short	0x010a
        /*0186*/ 	.byte	0x3f
	.zero		1


	//   ....[17]....
        /*0188*/ 	.word	0x00006940
        /*018c*/ 	.word	0x00000006
        /*0190*/ 	.word	0x00000000
        /*0194*/ 	.short	0x010a
        /*0196*/ 	.byte	0x3f
	.zero		1


	//   ....[18]....
        /*0198*/ 	.word	0x000069d0
        /*019c*/ 	.word	0x00000003
        /*01a0*/ 	.word	0x00000000
        /*01a4*/ 	.short	0x010a
        /*01a6*/ 	.byte	0x3f
	.zero		1


	//   ....[19]....
        /*01a8*/ 	.word	0x00006a40
        /*01ac*/ 	.word	0x00000009
        /*01b0*/ 	.word	0x00000000
        /*01b4*/ 	.short	0x010a
        /*01b6*/ 	.byte	0x3f
	.zero		1


	//   ....[20]....
        /*01b8*/ 	.word	0x00006aa0
        /*01bc*/ 	.word	0x0000000b
        /*01c0*/ 	.word	0x00000000
        /*01c4*/ 	.short	0x010a
        /*01c6*/ 	.byte	0x3f
	.zero		1


	//   ....[21]....
        /*01c8*/ 	.word	0x00006b70
        /*01cc*/ 	.word	0x00000014
        /*01d0*/ 	.word	0x00000018
        /*01d4*/ 	.short	0x010a
        /*01d6*/ 	.byte	0x3f
	.zero		1


	//   ....[22]....
        /*01d8*/ 	.word	0x00006c40
        /*01dc*/ 	.word	0x00000004
        /*01e0*/ 	.word	0x00000000
        /*01e4*/ 	.short	0x010a
        /*01e6*/ 	.byte	0x3f
	.zero		1


	//   ....[23]....
        /*01e8*/ 	.word	0x00006c90
        /*01ec*/ 	.word	0x00000006
        /*01f0*/ 	.word	0x00000000
        /*01f4*/ 	.short	0x010a
        /*01f6*/ 	.byte	0x3f
	.zero		1


	//----- nvinfo : EIATTR_NUM_MBARRIERS
	.align		4
.L_28:
        /*01f8*/ 	.byte	0x03, 0x38
        /*01fa*/ 	.short	0x0008


	//----- nvinfo : EIATTR_EXIT_INSTR_OFFSETS
	.align		4
        /*01fc*/ 	.byte	0x04, 0x1c
        /*01fe*/ 	.short	(.L_30 - .L_29)


	//   ....[0]....
.L_29:
        /*0200*/ 	.word	0x00000930


	//   ....[1]....
        /*0204*/ 	.word	0x00001110


	//   ....[2]....
        /*0208*/ 	.word	0x00005440


	//   ....[3]....
        /*020c*/ 	.word	0x000059a0


	//   ....[4]....
        /*0210*/ 	.word	0x00006a20


	//----- nvinfo : EIATTR_MAX_THREADS
	.align		4
.L_30:
        /*0214*/ 	.byte	0x04, 0x05
        /*0216*/ 	.short	(.L_32 - .L_31)
.L_31:
        /*0218*/ 	.word	0x00000180
        /*021c*/ 	.word	0x00000001
        /*0220*/ 	.word	0x00000001


	//----- nvinfo : EIATTR_CRS_STACK_SIZE
	.align		4
.L_32:
        /*0224*/ 	.byte	0x04, 0x1e
        /*0226*/ 	.short	(.L_34 - .L_33)
.L_33:
        /*0228*/ 	.word	0x00000000


	//----- nvinfo : EIATTR_CBANK_PARAM_SIZE
	.align		4
.L_34:
        /*022c*/ 	.byte	0x03, 0x19
        /*022e*/ 	.short	0x0470


	//----- nvinfo : EIATTR_PARAM_CBANK
	.align		4
        /*0230*/ 	.byte	0x04, 0x0a
        /*0232*/ 	.short	(.L_36 - .L_35)
	.align		4
.L_35:
        /*0234*/ 	.word	index@(.nv.constant0._ZN7cutlass13device_kernelINS_4gemm6kernel13GemmUniversalIN4cute5tupleIJiiiiEEENS1_10collective13CollectiveMmaINS1_37MainloopSm90TmaGmmaWarpSpecializedFP8ILi3ENS5_IJNS4_1CILi2EEESB_NSA_ILi1EEEEEENS1_35KernelTmaWarpSpecializedCooperativeEEENS5_IJNSA_ILi128EEENSA_ILi64EEENSA_ILi32EEEEEENS_12float_e5m2_tENS5_IJlSC_lEEESK_SL_NS4_8TiledMMAINS4_8MMA_AtomIJNS4_4SM904GMMA30MMA_64x64x32_F32E5M2E5M2_SS_TNILNSP_7ScaleInE1ELSR_1EEEEEENS4_6LayoutINS5_IJSB_SC_SC_EEENS5_IJSC_NSA_ILi0EEESW_EEEEENS5_IJNS4_10UnderscoreESZ_SZ_EEEEENS4_23SM90_TMA_LOAD_MULTICASTENS4_14ComposedLayoutINS4_7SwizzleILi1ELi4ELi3EEENS4_18smem_ptr_flag_bitsILi8EEENSU_INS5_IJNSA_ILi8EEESI_EEENS5_IJSI_SC_EEEEEEEvNS4_8identityES12_S1C_vS1D_EENS_8epilogue10collective6detail29Sm90TmaWarpSpecializedAdapterINS1G_15DefaultEpilogueISK_SL_SL_NS1F_6thread17LinearCombinationISK_Li1EffLNS1K_9ScaleType4KindE0ELNS_15FloatRoundStyleE2ESK_EENS1_15EpilogueDefaultEEEEEvvEEEEvNT_6ParamsE)
        /*0238*/ 	.short	0x0210
        /*023a*/ 	.short	0x0470


	//----- nvinfo : EIATTR_SW_WAR
	.align		4
.L_36:
        /*023c*/ 	.byte	0x04, 0x36
        /*023e*/ 	.short	(.L_38 - .L_37)
.L_37:
        /*0240*/ 	.word	0x00000008
.L_38:


//--------------------- .nv.callgraph             --------------------------
	.section	.nv.callgraph,"",@"SHT_CUDA_CALLGRAPH"
	.align	4
	.sectionentsize	8
	.align		4
        /*0000*/ 	.word	0x00000000
	.align		4
        /*0004*/ 	.word	0xffffffff
	.align		4
        /*0008*/ 	.word	0x00000000
	.align		4
        /*000c*/ 	.word	0xfffffffe
	.align		4
        /*0010*/ 	.word	0x00000000
	.align		4
        /*0014*/ 	.word	0xfffffffd
	.align		4
        /*0018*/ 	.word	0x00000000
	.align		4
        /*001c*/ 	.word	0xfffffffc


//--------------------- .nv.constant4             --------------------------
	.section	.nv.constant4,"a",@progbits
	.align	8
	.align		8
.nv.constant4:
        /*0000*/ 	.dword	_ZN39_INTERNAL_674c4569_4_k_cu_b7351b65_50554cuda3std3__45__cpo5beginE
	.align		8
        /*0008*/ 	.dword	_ZN39_INTERNAL_674c4569_4_k_cu_b7351b65_50554cuda3std3__45__cpo3endE
	.align		8
        /*0010*/ 	.dword	_ZN39_INTERNAL_674c4569_4_k_cu_b7351b65_50554cuda3std3__45__cpo6cbeginE
	.align		8
        /*0018*/ 	.dword	_ZN39_INTERNAL_674c4569_4_k_cu_b7351b65_50554cuda3std3__45__cpo4cendE
	.align		8
        /*0020*/ 	.dword	_ZN39_INTERNAL_674c4569_4_k_cu_b7351b65_50554cuda3std3__441_GLOBAL__N__674c4569_4_k_cu_b7351b65_50556ignoreE
	.align		8
        /*0028*/ 	.dword	_ZN39_INTERNAL_674c4569_4_k_cu_b7351b65_50554cuda3std3__419piecewise_constructE
	.align		8
        /*0030*/ 	.dword	_ZN39_INTERNAL_674c4569_4_k_cu_b7351b65_50554cuda3std3__48in_placeE
	.align		8
        /*0038*/ 	.dword	_ZN39_INTERNAL_674c4569_4_k_cu_b7351b65_50554cuda3std6ranges3__45__cpo4swapE
	.align		8
        /*0040*/ 	.dword	_ZN39_INTERNAL_674c4569_4_k_cu_b7351b65_50554cuda3std6ranges3__45__cpo9iter_moveE
	.align		8
        /*0048*/ 	.dword	_ZN39_INTERNAL_674c4569_4_k_cu_b7351b65_50554cute7productE
	.align		8
        /*0050*/ 	.dword	_ZN39_INTERNAL_674c4569_4_k_cu_b7351b65_50554cute1_E


//--------------------- .text._ZN7cutlass13device_kernelINS_4gemm6kernel13GemmUniversalIN4cute5tupleIJiiiiEEENS1_10collective13CollectiveMmaINS1_37MainloopSm90TmaGmmaWarpSpecializedFP8ILi3ENS5_IJNS4_1CILi2EEESB_NSA_ILi1EEEEEENS1_35KernelTmaWarpSpecializedCooperativeEEENS5_IJNSA_ILi128EEENSA_ILi64EEENSA_ILi32EEEEEENS_12float_e5m2_tENS5_IJlSC_lEEESK_SL_NS4_8TiledMMAINS4_8MMA_AtomIJNS4_4SM904GMMA30MMA_64x64x32_F32E5M2E5M2_SS_TNILNSP_7ScaleInE1ELSR_1EEEEEENS4_6LayoutINS5_IJSB_SC_SC_EEENS5_IJSC_NSA_ILi0EEESW_EEEEENS5_IJNS4_10UnderscoreESZ_SZ_EEEEENS4_23SM90_TMA_LOAD_MULTICASTENS4_14ComposedLayoutINS4_7SwizzleILi1ELi4ELi3EEENS4_18smem_ptr_flag_bitsILi8EEENSU_INS5_IJNSA_ILi8EEESI_EEENS5_IJSI_SC_EEEEEEEvNS4_8identityES12_S1C_vS1D_EENS_8epilogue10collective6detail29Sm90TmaWarpSpecializedAdapterINS1G_15DefaultEpilogueISK_SL_SL_NS1F_6thread17LinearCombinationISK_Li1EffLNS1K_9ScaleType4KindE0ELNS_15FloatRoundStyleE2ESK_EENS1_15EpilogueDefaultEEEEEvvEEEEvNT_6ParamsE --------------------------
	.section	.text._ZN7cutlass13device_kernelINS_4gemm6kernel13GemmUniversalIN4cute5tupleIJiiiiEEENS1_10collective13CollectiveMmaINS1_37MainloopSm90TmaGmmaWarpSpecializedFP8ILi3ENS5_IJNS4_1CILi2EEESB_NSA_ILi1EEEEEENS1_35KernelTmaWarpSpecializedCooperativeEEENS5_IJNSA_ILi128EEENSA_ILi64EEENSA_ILi32EEEEEENS_12float_e5m2_tENS5_IJlSC_lEEESK_SL_NS4_8TiledMMAINS4_8MMA_AtomIJNS4_4SM904GMMA30MMA_64x64x32_F32E5M2E5M2_SS_TNILNSP_7ScaleInE1ELSR_1EEEEEENS4_6LayoutINS5_IJSB_SC_SC_EEENS5_IJSC_NSA_ILi0EEESW_EEEEENS5_IJNS4_10UnderscoreESZ_SZ_EEEEENS4_23SM90_TMA_LOAD_MULTICASTENS4_14ComposedLayoutINS4_7SwizzleILi1ELi4ELi3EEENS4_18smem_ptr_flag_bitsILi8EEENSU_INS5_IJNSA_ILi8EEESI_EEENS5_IJSI_SC_EEEEEEEvNS4_8identityES12_S1C_vS1D_EENS_8epilogue10collective6detail29Sm90TmaWarpSpecializedAdapterINS1G_15DefaultEpilogueISK_SL_SL_NS1F_6thread17LinearCombinationISK_Li1EffLNS1K_9ScaleType4KindE0ELNS_15FloatRoundStyleE2ESK_EENS1_15EpilogueDefaultEEEEEvvEEEEvNT_6ParamsE,"ax",@progbits
	.align	128
.text._ZN7cutlass13device_kernelINS_4gemm6kernel13GemmUniversalIN4cute5tupleIJiiiiEEENS1_10collective13CollectiveMmaINS1_37MainloopSm90TmaGmmaWarpSpecializedFP8ILi3ENS5_IJNS4_1CILi2EEESB_NSA_ILi1EEEEEENS1_35KernelTmaWarpSpecializedCooperativeEEENS5_IJNSA_ILi128EEENSA_ILi64EEENSA_ILi32EEEEEENS_12float_e5m2_tENS5_IJlSC_lEEESK_SL_NS4_8TiledMMAINS4_8MMA_AtomIJNS4_4SM904GMMA30MMA_64x64x32_F32E5M2E5M2_SS_TNILNSP_7ScaleInE1ELSR_1EEEEEENS4_6LayoutINS5_IJSB_SC_SC_EEENS5_IJSC_NSA_ILi0EEESW_EEEEENS5_IJNS4_10UnderscoreESZ_SZ_EEEEENS4_23SM90_TMA_LOAD_MULTICASTENS4_14ComposedLayoutINS4_7SwizzleILi1ELi4ELi3EEENS4_18smem_ptr_flag_bitsILi8EEENSU_INS5_IJNSA_ILi8EEESI_EEENS5_IJSI_SC_EEEEEEEvNS4_8identityES12_S1C_vS1D_EENS_8epilogue10collective6detail29Sm90TmaWarpSpecializedAdapterINS1G_15DefaultEpilogueISK_SL_SL_NS1F_6thread17LinearCombinationISK_Li1EffLNS1K_9ScaleType4KindE0ELNS_15FloatRoundStyleE2ESK_EENS1_15EpilogueDefaultEEEEEvvEEEEvNT_6ParamsE:
        .type           _ZN7cutlass13device_kernelINS_4gemm6kernel13GemmUniversalIN4cute5tupleIJiiiiEEENS1_10collective13CollectiveMmaINS1_37MainloopSm90TmaGmmaWarpSpecializedFP8ILi3ENS5_IJNS4_1CILi2EEESB_NSA_ILi1EEEEEENS1_35KernelTmaWarpSpecializedCooperativeEEENS5_IJNSA_ILi128EEENSA_ILi64EEENSA_ILi32EEEEEENS_12float_e5m2_tENS5_IJlSC_lEEESK_SL_NS4_8TiledMMAINS4_8MMA_AtomIJNS4_4SM904GMMA30MMA_64x64x32_F32E5M2E5M2_SS_TNILNSP_7ScaleInE1ELSR_1EEEEEENS4_6LayoutINS5_IJSB_SC_SC_EEENS5_IJSC_NSA_ILi0EEESW_EEEEENS5_IJNS4_10UnderscoreESZ_SZ_EEEEENS4_23SM90_TMA_LOAD_MULTICASTENS4_14ComposedLayoutINS4_7SwizzleILi1ELi4ELi3EEENS4_18smem_ptr_flag_bitsILi8EEENSU_INS5_IJNSA_ILi8EEESI_EEENS5_IJSI_SC_EEEEEEEvNS4_8identityES12_S1C_vS1D_EENS_8epilogue10collective6detail29Sm90TmaWarpSpecializedAdapterINS1G_15DefaultEpilogueISK_SL_SL_NS1F_6thread17LinearCombinationISK_Li1EffLNS1K_9ScaleType4KindE0ELNS_15FloatRoundStyleE2ESK_EENS1_15EpilogueDefaultEEEEEvvEEEEvNT_6ParamsE,@function
        .size           _ZN7cutlass13device_kernelINS_4gemm6kernel13GemmUniversalIN4cute5tupleIJiiiiEEENS1_10collective13CollectiveMmaINS1_37MainloopSm90TmaGmmaWarpSpecializedFP8ILi3ENS5_IJNS4_1CILi2EEESB_NSA_ILi1EEEEEENS1_35KernelTmaWarpSpecializedCooperativeEEENS5_IJNSA_ILi128EEENSA_ILi64EEENSA_ILi32EEEEEENS_12float_e5m2_tENS5_IJlSC_lEEESK_SL_NS4_8TiledMMAINS4_8MMA_AtomIJNS4_4SM904GMMA30MMA_64x64x32_F32E5M2E5M2_SS_TNILNSP_7ScaleInE1ELSR_1EEEEEENS4_6LayoutINS5_IJSB_SC_SC_EEENS5_IJSC_NSA_ILi0EEESW_EEEEENS5_IJNS4_10UnderscoreESZ_SZ_EEEEENS4_23SM90_TMA_LOAD_MULTICASTENS4_14ComposedLayoutINS4_7SwizzleILi1ELi4ELi3EEENS4_18smem_ptr_flag_bitsILi8EEENSU_INS5_IJNSA_ILi8EEESI_EEENS5_IJSI_SC_EEEEEEEvNS4_8identityES12_S1C_vS1D_EENS_8epilogue10collective6detail29Sm90TmaWarpSpecializedAdapterINS1G_15DefaultEpilogueISK_SL_SL_NS1F_6thread17LinearCombinationISK_Li1EffLNS1K_9ScaleType4KindE0ELNS_15FloatRoundStyleE2ESK_EENS1_15EpilogueDefaultEEEEEvvEEEEvNT_6ParamsE,(.L_x_140 - _ZN7cutlass13device_kernelINS_4gemm6kernel13GemmUniversalIN4cute5tupleIJiiiiEEENS1_10collective13CollectiveMmaINS1_37MainloopSm90TmaGmmaWarpSpecializedFP8ILi3ENS5_IJNS4_1CILi2EEESB_NSA_ILi1EEEEEENS1_35KernelTmaWarpSpecializedCooperativeEEENS5_IJNSA_ILi128EEENSA_ILi64EEENSA_ILi32EEEEEENS_12float_e5m2_tENS5_IJlSC_lEEESK_SL_NS4_8TiledMMAINS4_8MMA_AtomIJNS4_4SM904GMMA30MMA_64x64x32_F32E5M2E5M2_SS_TNILNSP_7ScaleInE1ELSR_1EEEEEENS4_6LayoutINS5_IJSB_SC_SC_EEENS5_IJSC_NSA_ILi0EEESW_EEEEENS5_IJNS4_10UnderscoreESZ_SZ_EEEEENS4_23SM90_TMA_LOAD_MULTICASTENS4_14ComposedLayoutINS4_7SwizzleILi1ELi4ELi3EEENS4_18smem_ptr_flag_bitsILi8EEENSU_INS5_IJNSA_ILi8EEESI_EEENS5_IJSI_SC_EEEEEEEvNS4_8identityES12_S1C_vS1D_EENS_8epilogue10collective6detail29Sm90TmaWarpSpecializedAdapterINS1G_15DefaultEpilogueISK_SL_SL_NS1F_6thread17LinearCombinationISK_Li1EffLNS1K_9ScaleType4KindE0ELNS_15FloatRoundStyleE2ESK_EENS1_15EpilogueDefaultEEEEEvvEEEEvNT_6ParamsE)
        .other          _ZN7cutlass13device_kernelINS_4gemm6kernel13GemmUniversalIN4cute5tupleIJiiiiEEENS1_10collective13CollectiveMmaINS1_37MainloopSm90TmaGmmaWarpSpecializedFP8ILi3ENS5_IJNS4_1CILi2EEESB_NSA_ILi1EEEEEENS1_35KernelTmaWarpSpecializedCooperativeEEENS5_IJNSA_ILi128EEENSA_ILi64EEENSA_ILi32EEEEEENS_12float_e5m2_tENS5_IJlSC_lEEESK_SL_NS4_8TiledMMAINS4_8MMA_AtomIJNS4_4SM904GMMA30MMA_64x64x32_F32E5M2E5M2_SS_TNILNSP_7ScaleInE1ELSR_1EEEEEENS4_6LayoutINS5_IJSB_SC_SC_EEENS5_IJSC_NSA_ILi0EEESW_EEEEENS5_IJNS4_10UnderscoreESZ_SZ_EEEEENS4_23SM90_TMA_LOAD_MULTICASTENS4_14ComposedLayoutINS4_7SwizzleILi1ELi4ELi3EEENS4_18smem_ptr_flag_bitsILi8EEENSU_INS5_IJNSA_ILi8EEESI_EEENS5_IJSI_SC_EEEEEEEvNS4_8identityES12_S1C_vS1D_EENS_8epilogue10collective6detail29Sm90TmaWarpSpecializedAdapterINS1G_15DefaultEpilogueISK_SL_SL_NS1F_6thread17LinearCombinationISK_Li1EffLNS1K_9ScaleType4KindE0ELNS_15FloatRoundStyleE2ESK_EENS1_15EpilogueDefaultEEEEEvvEEEEvNT_6ParamsE,@"STO_CUDA_ENTRY STV_DEFAULT"
_ZN7cutlass13device_kernelINS_4gemm6kernel13GemmUniversalIN4cute5tupleIJiiiiEEENS1_10collective13CollectiveMmaINS1_37MainloopSm90TmaGmmaWarpSpecializedFP8ILi3ENS5_IJNS4_1CILi2EEESB_NSA_ILi1EEEEEENS1_35KernelTmaWarpSpecializedCooperativeEEENS5_IJNSA_ILi128EEENSA_ILi64EEENSA_ILi32EEEEEENS_12float_e5m2_tENS5_IJlSC_lEEESK_SL_NS4_8TiledMMAINS4_8MMA_AtomIJNS4_4SM904GMMA30MMA_64x64x32_F32E5M2E5M2_SS_TNILNSP_7ScaleInE1ELSR_1EEEEEENS4_6LayoutINS5_IJSB_SC_SC_EEENS5_IJSC_NSA_ILi0EEESW_EEEEENS5_IJNS4_10UnderscoreESZ_SZ_EEEEENS4_23SM90_TMA_LOAD_MULTICASTENS4_14ComposedLayoutINS4_7SwizzleILi1ELi4ELi3EEENS4_18smem_ptr_flag_bitsILi8EEENSU_INS5_IJNSA_ILi8EEESI_EEENS5_IJSI_SC_EEEEEEEvNS4_8identityES12_S1C_vS1D_EENS_8epilogue10collective6detail29Sm90TmaWarpSpecializedAdapterINS1G_15DefaultEpilogueISK_SL_SL_NS1F_6thread17LinearCombinationISK_Li1EffLNS1K_9ScaleType4KindE0ELNS_15FloatRoundStyleE2ESK_EENS1_15EpilogueDefaultEEEEEvvEEEEvNT_6ParamsE:
[----:B------:R-:W-:Y:S01]  /*0000*/  LDC R1, c[0x0][0x28] ;  /* 0x00000a00ff017b82 */ /* 0x000fe20000000800 */
[----:B------:R-:W0:Y:S01]  /*0010*/  S2R R0, SR_TID.X ;  /* 0x0000000000007919 */ /* 0x000e220000002100 */
[----:B------:R-:W-:Y:S01]  /*0020*/  ELECT P0, URZ, PT ;  /* 0x00000000003f782f */ /* 0x000fe20003800000 */
[----:B------:R-:W-:Y:S01]  /*0030*/  BSSY B0, `(.L_x_0) ;  /* 0x000000f000007945 */ /* 0x000fe20003800000 */
[--C-:B0-----:R-:W-:Y:S02]  /*0040*/  SHF.R.U32.HI R2, RZ, 0x5, R0.reuse ;  /* 0x00000005ff027819 */ /* 0x101fe40000011600 */
[----:B------:R-:W-:-:S03]  /*0050*/  SHF.R.U32.HI R3, RZ, 0x7, R0 ;  /* 0x00000007ff037819 */ /* 0x000fc60000011600 */
[----:B------:R-:W0:Y:S04]  /*0060*/  SHFL.IDX PT, R7, R2, RZ, 0x1f ;  /* 0x00001fff02077589 */ /* 0x000e2800000e0000 */
[----:B------:R1:W2:Y:S01]  /*0070*/  SHFL.IDX PT, R4, R3, RZ, 0x1f ;  /* 0x00001fff03047589 */ /* 0x0002a200000e0000 */
[----:B0-----:R-:W-:-:S13]  /*0080*/  ISETP.NE.OR P0, PT, R7, RZ, !P0 ;  /* 0x000000ff0700720c */ /* 0x001fda0004705670 */
[----:B-12---:R-:W-:Y:S05]  /*0090*/  @P0 BRA `(.L_x_1) ;  /* 0x0000000000200947 */ /* 0x006fea0003800000 */
[----:B------:R-:W-:Y:S02]  /*00a0*/  ULDC.64 UR4, c[0x0][0x198] ;  /* 0x0000660000047ab9 */ /* 0x000fe40000000a00 */
[----:B------:R-:W-:Y:S02]  /*00b0*/  UIADD3 UR6, UP0, UR4, 0xf0, URZ ;  /* 0x000000f004067890 */ /* 0x000fe4000ff1e03f */
[----:B------:R-:W-:Y:S02]  /*00c0*/  UIADD3 UR4, UP1, UR4, 0x1f0, URZ ;  /* 0x000001f004047890 */ /* 0x000fe4000ff3e03f */
[----:B------:R-:W-:Y:S02]  /*00d0*/  UIADD3.X UR7, URZ, UR5, URZ, UP0, !UPT ;  /* 0x000000053f077290 */ /* 0x000fe400087fe43f */
[----:B------:R-:W-:-:S07]  /*00e0*/  UIADD3.X UR5, URZ, UR5, URZ, UP1, !UPT ;  /* 0x000000053f057290 */ /* 0x000fce0008ffe43f */
[----:B------:R0:W-:Y:S02]  /*00f0*/  UTMACCTL.PF [UR6] ;  /* 0x00000000060079b9 */ /* 0x0001e40008040000 */
[----:B------:R0:W-:Y:S02]  /*0100*/  UTMACCTL.PF [UR4] ;  /* 0x00000000040079b9 */ /* 0x0001e40008040000 */
[----:B0-----:R-:W-:Y:S01]  /*0110*/  NOP ;  /* 0x0000000000007918 */ /* 0x001fe20000000000 */
.L_x_1:
[----:B------:R-:W-:Y:S05]  /*0120*/  BSYNC B0 ;  /* 0x0000000000007941 */ /* 0x000fea0003800000 */
.L_x_0:
[----:B------:R-:W0:Y:S02]  /*0130*/  SHFL.IDX PT, R3, R2, RZ, 0x1f ;  /* 0x00001fff02037589 */ /* 0x000e2400000e0000 */
[----:B0-----:R-:W-:-:S13]  /*0140*/  ISETP.NE.AND P0, PT, R3, RZ, PT ;  /* 0x000000ff0300720c */ /* 0x001fda0003f05270 */
[----:B------:R-:W-:Y:S05]  /*0150*/  @P0 BRA `(.L_x_2) ;  /* 0x0000000000500947 */ /* 0x000fea0003800000 */
[----:B------:R-:W0:Y:S01]  /*0160*/  S2UR UR8, SR_CgaCtaId ;  /* 0x00000000000879c3 */ /* 0x000e220000008800 */
[----:B------:R-:W-:Y:S01]  /*0170*/  UMOV UR4, 0x400 ;  /* 0x0000040000047882 */ /* 0x000fe20000000000 */
[----:B------:R-:W-:Y:S01]  /*0180*/  UMOV UR5, 0x1 ;  /* 0x0000000100057882 */ /* 0x000fe20000000000 */
[----:B------:R-:W-:Y:S01]  /*0190*/  UMOV UR6, 0x6 ;  /* 0x0000000600067882 */ /* 0x000fe20000000000 */
[----:B------:R-:W-:Y:S01]  /*01a0*/  ELECT P0, URZ, PT ;  /* 0x00000000003f782f */ /* 0x000fe20003800000 */
[----:B------:R-:W-:-:S04]  /*01b0*/  UIADD3 UR6, -UR6, 0x100000, URZ ;  /* 0x0010000006067890 */ /* 0x000fc8000fffe13f */
[----:B------:R-:W-:Y:S02]  /*01c0*/  USHF.L.U32 UR7, UR6, 0xb, URZ ;  /* 0x0000000b06077899 */ /* 0x000fe4000800063f */
[----:B------:R-:W-:Y:S02]  /*01d0*/  USHF.L.U32 UR6, UR6, 0x1, URZ ;  /* 0x0000000106067899 */ /* 0x000fe4000800063f */
[----:B0-----:R-:W-:Y:S02]  /*01e0*/  ULEA UR8, UR8, UR4, 0x18 ;  /* 0x0000000408087291 */ /* 0x001fe4000f8ec03f */
[----:B------:R-:W-:-:S04]  /*01f0*/  UIADD3 UR4, -UR5, 0x100000, URZ ;  /* 0x0010000005047890 */ /* 0x000fc8000fffe13f */
[----:B------:R-:W-:Y:S02]  /*0200*/  USHF.L.U32 UR5, UR4, 0xb, URZ ;  /* 0x0000000b04057899 */ /* 0x000fe4000800063f */
[----:B------:R-:W-:Y:S01]  /*0210*/  USHF.L.U32 UR4, UR4, 0x1, URZ ;  /* 0x0000000104047899 */ /* 0x000fe2000800063f */
[----:B------:R-:W0:Y:S11]  /*0220*/  FENCE.VIEW.ASYNC.S ;  /* 0x00000000000073c6 */ /* 0x000e360000000000 */
[----:B0-----:R0:W1:Y:S01]  /*0230*/  SYNCS.EXCH.64 URZ, [UR8], UR4 ;  /* 0x00000004083f75b2 */ /* 0x0010620008000100 */
[----:B------:R0:W2:Y:S01]  /*0240*/  SYNCS.EXCH.64 URZ, [UR8+0x18], UR6 ;  /* 0x00001806083f75b2 */ /* 0x0000a20008000100 */
[----:B------:R0:W3:Y:S01]  /*0250*/  SYNCS.EXCH.64 URZ, [UR8+0x8], UR4 ;  /* 0x00000804083f75b2 */ /* 0x0000e20008000100 */
[----:B------:R0:W4:Y:S01]  /*0260*/  SYNCS.EXCH.64 URZ, [UR8+0x20], UR6 ;  /* 0x00002006083f75b2 */ /* 0x0001220008000100 */
[----:B------:R0:W0:Y:S01]  /*0270*/  SYNCS.EXCH.64 URZ, [UR8+0x10], UR4 ;  /* 0x00001004083f75b2 */ /* 0x0000220008000100 */
[----:B------:R0:W0:Y:S01]  /*0280*/  SYNCS.EXCH.64 URZ, [UR8+0x28], UR6 ;  /* 0x00002806083f75b2 */ /* 0x0000220008000100 */
[----:B------:R-:W-:Y:S01]  /*0290*/  NOP ;  /* 0x0000000000007918 */ /* 0x000fe20000000000 */
.L_x_2:
[----:B------:R-:W-:Y:S01]  /*02a0*/  SHF.R.S32.HI R5, RZ, 0x1f, R0 ;  /* 0x0000001fff057819 */ /* 0x000fe20000011400 */
[----:B------:R-:W5:Y:S01]  /*02b0*/  SHFL.IDX PT, R2, R2, RZ, 0x1f ;  /* 0x00001fff02027589 */ /* 0x000f6200000e0000 */
[----:B0-----:R-:W0:Y:S01]  /*02c0*/  S2UR UR8, SR_CTAID.X ;  /* 0x00000000000879c3 */ /* 0x001e220000002500 */
[----:B------:R-:W-:Y:S02]  /*02d0*/  ELECT P0, URZ, PT ;  /* 0x00000000003f782f */ /* 0x000fe40003800000 */
[----:B------:R-:W-:Y:S01]  /*02e0*/  LEA.HI R5, R5, R0, RZ, 0x7 ;  /* 0x0000000005057211 */ /* 0x000fe200078f38ff */
[----:B------:R-:W1:Y:S01]  /*02f0*/  S2R R8, SR_CTAID.Y ;  /* 0x0000000000087919 */ /* 0x000e620000002600 */
[----:B------:R-:W-:Y:S01]  /*0300*/  ULDC UR4, c[0x0][0x150] ;  /* 0x0000540000047ab9 */ /* 0x000fe20000000800 */
[----:B------:R-:W-:Y:S01]  /*0310*/  VIADD R16, R4, 0xffffffff ;  /* 0xffffffff04107836 */ /* 0x000fe20000000000 */
[----:B------:R-:W-:Y:S01]  /*0320*/  LOP3.LUT R5, R5, 0xffffff80, RZ, 0xc0, !PT ;  /* 0xffffff8005057812 */ /* 0x000fe200078ec0ff */
[----:B------:R-:W-:Y:S01]  /*0330*/  NOP ;  /* 0x0000000000007918 */ /* 0x000fe20000000000 */
[----:B------:R-:W2:Y:S01]  /*0340*/  LDC R12, c[0x0][0x144] ;  /* 0x00005100ff0c7b82 */ /* 0x000ea20000000800 */
[----:B------:R-:W-:Y:S01]  /*0350*/  NOP ;  /* 0x0000000000007918 */ /* 0x000fe20000000000 */
[----:B------:R-:W-:Y:S01]  /*0360*/  ISETP.GE.U32.AND P6, PT, R16, 0x2, PT ;  /* 0x000000021000780c */ /* 0x000fe20003fc6070 */
[----:B------:R-:W-:Y:S01]  /*0370*/  IMAD.IADD R5, R0, 0x1, -R5 ;  /* 0x0000000100057824 */ /* 0x000fe200078e0a05 */
[----:B------:R-:W-:-:S04]  /*0380*/  ISETP.NE.AND P3, PT, R4, RZ, PT ;  /* 0x000000ff0400720c */ /* 0x000fc80003f65270 */
[----:B------:R-:W-:Y:S01]  /*0390*/  SHF.R.S32.HI R6, RZ, 0x1f, R5 ;  /* 0x0000001fff067819 */ /* 0x000fe20000011405 */
[----:B------:R-:W3:Y:S03]  /*03a0*/  LDC R14, c[0x0][0x140] ;  /* 0x00005000ff0e7b82 */ /* 0x000ee60000000800 */
[----:B------:R-:W-:Y:S02]  /*03b0*/  LEA.HI R6, R6, R5, RZ, 0x3 ;  /* 0x0000000506067211 */ /* 0x000fe400078f18ff */
[----:B-----5:R-:W-:Y:S02]  /*03c0*/  ISETP.NE.OR P0, PT, R2, RZ, !P0 ;  /* 0x000000ff0200720c */ /* 0x020fe40004705670 */
[--C-:B------:R-:W-:Y:S02]  /*03d0*/  SHF.R.S32.HI R2, RZ, 0x3, R6.reuse ;  /* 0x00000003ff027819 */ /* 0x100fe40000011406 */
[----:B------:R-:W-:-:S02]  /*03e0*/  SHF.R.S32.HI R11, RZ, 0x1f, R6 ;  /* 0x0000001fff0b7819 */ /* 0x000fc40000011406 */
[----:B------:R-:W-:Y:S02]  /*03f0*/  SHF.R.S32.HI R6, RZ, 0x1f, R3 ;  /* 0x0000001fff067819 */ /* 0x000fe40000011403 */
[----:B0-----:R-:W-:Y:S02]  /*0400*/  I2FP.F32.U32 R10, UR8 ;  /* 0x00000008000a7c45 */ /* 0x001fe40008201000 */
[----:B------:R-:W-:Y:S02]  /*0410*/  LEA.HI R11, R11, R2, RZ, 0x2 ;  /* 0x000000020b0b7211 */ /* 0x000fe400078f10ff */
[----:B------:R-:W-:Y:S01]  /*0420*/  LEA.HI R6, R6, R3, RZ, 0x2 ;  /* 0x0000000306067211 */ /* 0x000fe200078f10ff */
[----:B------:R-:W-:Y:S01]  /*0430*/  FMUL R10, R10, UR4 ;  /* 0x000000040a0a7c20 */ /* 0x000fe20008400000 */
[----:B------:R-:W-:Y:S01]  /*0440*/  LOP3.LUT R11, R11, 0xfffffffc, RZ, 0xc0, !PT ;  /* 0xfffffffc0b0b7812 */ /* 0x000fe200078ec0ff */
[----:B------:R-:W-:Y:S01]  /*0450*/  VOTEU.ALL UP0, P0 ;  /* 0x00000000003f7886 */ /* 0x000fe20000000000 */
[----:B------:R-:W-:Y:S01]  /*0460*/  LOP3.LUT R6, R6, 0x3ffffffc, RZ, 0xc0, !PT ;  /* 0x3ffffffc06067812 */ /* 0x000fe200078ec0ff */
[----:B------:R-:W-:Y:S01]  /*0470*/  ULDC UR4, c[0x0][0x154] ;  /* 0x0000550000047ab9 */ /* 0x000fe20000000800 */
[----:B-1----:R-:W-:Y:S01]  /*0480*/  I2FP.F32.U32 R13, R8 ;  /* 0x00000008000d7245 */ /* 0x002fe20000201000 */
[----:B------:R-:W0:Y:S01]  /*0490*/  F2I.U32.TRUNC.NTZ R10, R10 ;  /* 0x0000000a000a7305 */ /* 0x000e22000020f000 */
[----:B------:R-:W-:Y:S01]  /*04a0*/  IMAD.IADD R11, R2, 0x1, -R11 ;  /* 0x00000001020b7824 */ /* 0x000fe200078e0a0b */
[----:B------:R-:W1:Y:S01]  /*04b0*/  @!UP0 S2UR UR7, SR_CgaCtaId ;  /* 0x00000000000789c3 */ /* 0x000e620000008800 */
[----:B------:R-:W-:-:S02]  /*04c0*/  IMAD.IADD R6, R3, 0x1, -R6 ;  /* 0x0000000103067824 */ /* 0x000fc400078e0a06 */
[----:B------:R-:W-:Y:S01]  /*04d0*/  FMUL R13, R13, UR4 ;  /* 0x000000040d0d7c20 */ /* 0x000fe20008400000 */
[----:B------:R-:W-:Y:S01]  /*04e0*/  UMOV UR4, 0x20 ;  /* 0x0000002000047882 */ /* 0x000fe20000000000 */
[----:B------:R-:W-:Y:S01]  /*04f0*/  @!UP0 UMOV UR6, 0x400 ;  /* 0x0000040000068882 */ /* 0x000fe20000000000 */
[----:B------:R-:W-:Y:S01]  /*0500*/  IMAD R6, R6, 0x4, R11 ;  /* 0x0000000406067824 */ /* 0x000fe200078e020b */
[----:B------:R-:W-:-:S04]  /*0510*/  @!UP0 UIADD3 UR4, -UR4, 0x100000, URZ ;  /* 0x0010000004048890 */ /* 0x000fc8000fffe13f */
[----:B------:R-:W-:Y:S02]  /*0520*/  @!UP0 USHF.L.U32 UR5, UR4, 0xb, URZ ;  /* 0x0000000b04058899 */ /* 0x000fe4000800063f */
[----:B------:R-:W-:Y:S01]  /*0530*/  @!UP0 USHF.L.U32 UR4, UR4, 0x1, URZ ;  /* 0x0000000104048899 */ /* 0x000fe2000800063f */
[----:B---3--:R-:W-:Y:S01]  /*0540*/  ISETP.EQ.U32.AND P2, PT, R14, 0x1, PT ;  /* 0x000000010e00780c */ /* 0x008fe20003f42070 */
[----:B------:R-:W3:Y:S01]  /*0550*/  LDC R11, c[0x0][0x148] ;  /* 0x00005200ff0b7b82 */ /* 0x000ee20000000800 */
[----:B------:R-:W5:Y:S01]  /*0560*/  F2I.U32.TRUNC.NTZ R13, R13 ;  /* 0x0000000d000d7305 */ /* 0x000f62000020f000 */
[----:B------:R-:W-:Y:S01]  /*0570*/  LEA.HI R2, R6, R6, RZ, 0x1 ;  /* 0x0000000606027211 */ /* 0x000fe200078f08ff */
[----:B------:R-:W-:Y:S01]  /*0580*/  VOTEU.ALL UP1, P0 ;  /* 0x00000000003f7886 */ /* 0x000fe20000020000 */
[----:B0-----:R-:W-:Y:S02]  /*0590*/  IMAD.MOV R15, RZ, RZ, -R10 ;  /* 0x000000ffff0f7224 */ /* 0x001fe400078e0a0a */
[----:B------:R-:W-:-:S02]  /*05a0*/  LOP3.LUT R3, R2, 0xfffffffe, RZ, 0xc0, !PT ;  /* 0xfffffffe02037812 */ /* 0x000fc400078ec0ff */
[----:B------:R-:W-:Y:S01]  /*05b0*/  SHF.R.S32.HI R2, RZ, 0x1f, R7 ;  /* 0x0000001fff027819 */ /* 0x000fe20000011407 */
[----:B--2---:R-:W-:Y:S02]  /*05c0*/  IMAD R10, R12, R15, UR8 ;  /* 0x000000080c0a7e24 */ /* 0x004fe4000f8e020f */
[----:B------:R-:W-:Y:S01]  /*05d0*/  IMAD.IADD R3, R6, 0x1, -R3 ;  /* 0x0000000106037824 */ /* 0x000fe200078e0a03 */
[----:B------:R-:W-:-:S04]  /*05e0*/  LEA.HI R2, R2, R7, RZ, 0x2 ;  /* 0x0000000702027211 */ /* 0x000fc800078f10ff */
[----:B------:R-:W-:Y:S01]  /*05f0*/  ISETP.NE.AND P4, PT, R3, R10, PT ;  /* 0x0000000a0300720c */ /* 0x000fe20003f85270 */
[----:B------:R-:W-:Y:S01]  /*0600*/  IMAD.SHL.U32 R3, R6, 0x4, RZ ;  /* 0x0000000406037824 */ /* 0x000fe200078e00ff */
[----:B------:R-:W-:Y:S01]  /*0610*/  LOP3.LUT R2, R2, 0xfffffffc, RZ, 0xc0, !PT ;  /* 0xfffffffc02027812 */ /* 0x000fe200078ec0ff */
[----:B-----5:R-:W-:Y:S01]  /*0620*/  IMAD.MOV R20, RZ, RZ, -R13 ;  /* 0x000000ffff147224 */ /* 0x020fe200078e0a0d */
[----:B-1----:R-:W-:Y:S02]  /*0630*/  @!UP0 ULEA UR6, UR7, UR6, 0x18 ;  /* 0x0000000607068291 */ /* 0x002fe4000f8ec03f */
[----:B------:R-:W-:Y:S01]  /*0640*/  LOP3.LUT R3, R6, 0xc, R3, 0x78, !PT ;  /* 0x0000000c06037812 */ /* 0x000fe200078e7803 */
[----:B------:R-:W-:Y:S01]  /*0650*/  IMAD.IADD R7, R7, 0x1, -R2 ;  /* 0x0000000107077824 */ /* 0x000fe200078e0a02 */
[----:B------:R-:W-:Y:S01]  /*0660*/  VOTEU.ALL UP0, P0 ;  /* 0x00000000003f7886 */ /* 0x000fe20000000000 */
[----:B---3--:R-:W-:Y:S01]  /*0670*/  IMAD R13, R11, R20, R8 ;  /* 0x000000140b0d7224 */ /* 0x008fe200078e0208 */
[----:B------:R-:W-:Y:S01]  /*0680*/  LOP3.LUT P0, RZ, R5, 0x7, RZ, 0xc0, !PT ;  /* 0x0000000705ff7812 */ /* 0x000fe2000780c0ff */
[----:B------:R-:W-:Y:S01]  /*0690*/  IMAD.MOV.U32 R6, RZ, RZ, 0x1 ;  /* 0x00000001ff067424 */ /* 0x000fe200078e00ff */
[----:B------:R-:W-:-:S02]  /*06a0*/  ISETP.NE.AND P1, PT, R7, 0x3, PT ;  /* 0x000000030700780c */ /* 0x000fc40003f25270 */
[----:B------:R-:W-:Y:S02]  /*06b0*/  @P4 LEA.HI R2, R3, R3, RZ, 0x1 ;  /* 0x0000000303024211 */ /* 0x000fe400078f08ff */
[----:B------:R-:W-:Y:S01]  /*06c0*/  ISETP.EQ.OR P1, PT, R7, RZ, !P1 ;  /* 0x000000ff0700720c */ /* 0x000fe20004f22670 */
[----:B------:R-:W0:Y:S02]  /*06d0*/  FENCE.VIEW.ASYNC.S ;  /* 0x00000000000073c6 */ /* 0x000e240000000000 */
[----:B0-----:R0:W1:Y:S01]  /*06e0*/  @!UP0 SYNCS.EXCH.64 URZ, [UR6+0x40], UR4 ;  /* 0x00004004063f85b2 */ /* 0x0010620008000100 */
[----:B------:R-:W-:Y:S02]  /*06f0*/  @P4 SHF.R.S32.HI R2, RZ, 0x1, R2 ;  /* 0x00000001ff024819 */ /* 0x000fe40000011402 */
[----:B------:R-:W-:Y:S02]  /*0700*/  ISETP.LT.U32.AND P0, PT, R3, 0x4, !P0 ;  /* 0x000000040300780c */ /* 0x000fe40004701070 */
[----:B------:R-:W-:-:S02]  /*0710*/  @P4 ISETP.NE.AND P5, PT, R2, R13, PT ;  /* 0x0000000d0200420c */ /* 0x000fc40003fa5270 */
[----:B------:R-:W-:Y:S02]  /*0720*/  ISETP.EQ.AND P1, PT, R4, RZ, P1 ;  /* 0x000000ff0400720c */ /* 0x000fe40000f22270 */
[----:B------:R-:W-:Y:S02]  /*0730*/  SEL R5, RZ, 0x1, !P0 ;  /* 0x00000001ff057807 */ /* 0x000fe40004000000 */
[----:B------:R-:W-:Y:S02]  /*0740*/  @P4 SEL R6, RZ, 0x1, P5 ;  /* 0x00000001ff064807 */ /* 0x000fe40002800000 */
[----:B------:R-:W-:Y:S02]  /*0750*/  SEL R2, RZ, 0x1, !P1 ;  /* 0x00000001ff027807 */ /* 0x000fe40004800000 */
[----:B------:R-:W-:Y:S01]  /*0760*/  LOP3.LUT R6, R6, R5, RZ, 0xc0, !PT ;  /* 0x0000000506067212 */ /* 0x000fe200078ec0ff */
[----:B------:R0:W2:Y:S01]  /*0770*/  @!UP1 SYNCS.EXCH.64 URZ, [UR6+0x48], UR4 ;  /* 0x00004804063f95b2 */ /* 0x0000a20008000100 */
[----:B------:R-:W-:Y:S01]  /*0780*/  SEL R2, R2, 0x2, P6 ;  /* 0x0000000202027807 */ /* 0x000fe20003000000 */
[----:B------:R-:W-:Y:S01]  /*0790*/  NOP ;  /* 0x0000000000007918 */ /* 0x000fe20000000000 */
[----:B------:R-:W-:Y:S05]  /*07a0*/  @!P2 BRA `(.L_x_3) ;  /* 0x000000000008a947 */ /* 0x000fea0003800000 */
[----:B-12-4-:R-:W-:Y:S01]  /*07b0*/  UCGABAR_ARV ;  /* 0x00000000000079c7 */ /* 0x016fe20008000000 */
[----:B------:R-:W-:Y:S05]  /*07c0*/  BRA `(.L_x_4) ;  /* 0x0000000000047947 */ /* 0x000fea0003800000 */
.L_x_3:
[----:B-12-4-:R-:W-:Y:S01]  /*07d0*/  NOP ;  /* 0x0000000000007918 */ /* 0x016fe20000000000 */
.L_x_4:
[----:B------:R-:W1:Y:S01]  /*07e0*/  LDC R4, c[0x0][0x65c] ;  /* 0x00019700ff047b82 */ /* 0x000e620000000800 */
[----:B------:R-:W-:Y:S01]  /*07f0*/  IMAD.MOV.U32 R5, RZ, RZ, RZ ;  /* 0x000000ffff057224 */ /* 0x000fe200078e00ff */
[----:B-1----:R-:W-:Y:S01]  /*0800*/  ISETP.NE.AND P4, PT, R4, 0x1, PT ;  /* 0x000000010400780c */ /* 0x002fe20003f85270 */
[----:B------:R-:W-:-:S12]  /*0810*/  IMAD.U32 R4, RZ, RZ, UR8 ;  /* 0x00000008ff047e24 */ /* 0x000fd8000f8e00ff */
[----:B------:R-:W1:Y:S01]  /*0820*/  @P4 LDC R15, c[0x0][0x10] ;  /* 0x00000400ff0f4b82 */ /* 0x000e620000000800 */
[----:B------:R-:W-:Y:S02]  /*0830*/  @P4 IMAD.MOV.U32 R9, RZ, RZ, RZ ;  /* 0x000000ffff094224 */ /* 0x000fe400078e00ff */
[----:B------:R-:W-:-:S05]  /*0840*/  @P4 IMAD.MOV.U32 R17, RZ, RZ, RZ ;  /* 0x000000ffff114224 */ /* 0x000fca00078e00ff */
[----:B------:R-:W2:Y:S01]  /*0850*/  @!P4 LDC R13, c[0x0][0xc] ;  /* 0x00000300ff0dcb82 */ /* 0x000ea20000000800 */
[----:B-1----:R-:W-:-:S04]  /*0860*/  @P4 IMAD.WIDE.U32 R14, R15, UR8, R8 ;  /* 0x000000080f0e4c25 */ /* 0x002fc8000f8e0008 */
[----:B--2---:R-:W-:-:S04]  /*0870*/  @!P4 IMAD.WIDE.U32 R12, R8, R13, R4 ;  /* 0x0000000d080cc225 */ /* 0x004fc800078e0004 */
[----:B------:R-:W-:Y:S02]  /*0880*/  @P4 IMAD.MOV.U32 R4, RZ, RZ, R14 ;  /* 0x000000ffff044224 */ /* 0x000fe400078e000e */
[----:B------:R-:W-:Y:S02]  /*0890*/  @P4 IMAD.IADD R5, R15, 0x1, R17 ;  /* 0x000000010f054824 */ /* 0x000fe400078e0211 */
[----:B------:R-:W-:Y:S02]  /*08a0*/  @!P4 IMAD.MOV.U32 R4, RZ, RZ, R12 ;  /* 0x000000ffff04c224 */ /* 0x000fe400078e000c */
[----:B------:R-:W-:Y:S01]  /*08b0*/  @!P4 IMAD.MOV.U32 R5, RZ, RZ, R13 ;  /* 0x000000ffff05c224 */ /* 0x000fe200078e000d */
[----:B------:R-:W-:Y:S06]  /*08c0*/  @!P2 BRA `(.L_x_5) ;  /* 0x00000000000ca947 */ /* 0x000fec0003800000 */
[----:B------:R-:W-:Y:S01]  /*08d0*/  UCGABAR_WAIT ;  /* 0x0000000000007dc7 */ /* 0x000fe20008000000 */
[----:B------:R-:W-:Y:S01]  /*08e0*/  CCTL.IVALL ;  /* 0x00000000ff00798f */ /* 0x000fe20002000000 */
[----:B------:R-:W-:Y:S05]  /*08f0*/  BRA `(.L_x_6) ;  /* 0x0000000000047947 */ /* 0x000fea0003800000 */
.L_x_5:
[----:B------:R-:W-:Y:S06]  /*0900*/  BAR.SYNC.DEFER_BLOCKING 0x0 ;  /* 0x0000000000007b1d */ /* 0x000fec0000010000 */
.L_x_6:
[----:B------:R-:W-:Y:S05]  /*0910*/  @!P3 BRA `(.L_x_7) ;  /* 0x0000004800ccb947 */ /* 0x000fea0003800000 */
[----:B------:R-:W-:-:S13]  /*0920*/  ISETP.GT.U32.AND P0, PT, R16, 0x1, PT ;  /* 0x000000011000780c */ /* 0x000fda0003f04070 */
[----:B0-----:R-:W-:Y:S05]  /*0930*/  @P0 EXIT ;  /* 0x000000000000094d */ /* 0x001fea0003800000 */
[----:B------:R-:W-:Y:S01]  /*0940*/  ULDC.64 UR4, c[0x0][0x650] ;  /* 0x0001940000047ab9 */ /* 0x000fe20000000a00 */
[----:B------:R-:W-:Y:S01]  /*0950*/  PRMT R14, RZ, 0x7610, R14 ;  /* 0x00007610ff0e7816 */ /* 0x000fe2000000000e */
[----:B------:R-:W-:Y:S01]  /*0960*/  IMAD.MOV.U32 R71, RZ, RZ, -0x1 ;  /* 0xffffffffff477424 */ /* 0x000fe200078e00ff */
[----:B------:R-:W-:Y:S01]  /*0970*/  ISETP.GE.U32.AND P0, PT, R4, UR4, PT ;  /* 0x0000000404007c0c */ /* 0x000fe2000bf06070 */
[----:B------:R-:W-:Y:S02]  /*0980*/  IMAD.MOV.U32 R15, RZ, RZ, -0x1 ;  /* 0xffffffffff0f7424 */ /* 0x000fe400078e00ff */
[----:B------:R-:W-:Y:S01]  /*0990*/  IMAD.MOV.U32 R73, RZ, RZ, -0x1 ;  /* 0xffffffffff497424 */ /* 0x000fe200078e00ff */
[----:B------:R-:W-:-:S13]  /*09a0*/  ISETP.GE.U32.AND.EX P0, PT, R5, UR5, PT, P0 ;  /* 0x0000000505007c0c */ /* 0x000fda000bf06100 */
[----:B------:R-:W-:Y:S05]  /*09b0*/  @P0 BRA `(.L_x_8) ;  /* 0x0000000400240947 */ /* 0x000fea0003800000 */
[----:B------:R-:W0:Y:S01]  /*09c0*/  LDC.64 R22, c[0x0][0x628] ;  /* 0x00018a00ff167b82 */ /* 0x000e220000000a00 */
[----:B------:R-:W-:Y:S02]  /*09d0*/  IMAD.MOV.U32 R12, RZ, RZ, R4 ;  /* 0x000000ffff0c7224 */ /* 0x000fe400078e0004 */
[----:B------:R-:W-:-:S05]  /*09e0*/  IMAD.MOV.U32 R13, RZ, RZ, R5 ;  /* 0x000000ffff0d7224 */ /* 0x000fca00078e0005 */
[----:B------:R-:W1:Y:S08]  /*09f0*/  LDC R18, c[0x0][0x630] ;  /* 0x00018c00ff127b82 */ /* 0x000e700000000800 */
[----:B------:R-:W2:Y:S01]  /*0a00*/  LDC.64 R24, c[0x0][0x620] ;  /* 0x00018800ff187b82 */ /* 0x000ea20000000a00 */
[----:B0-----:R-:W-:-:S04]  /*0a10*/  ISETP.NE.U32.AND P0, PT, R22, RZ, PT ;  /* 0x000000ff1600720c */ /* 0x001fc80003f05070 */
[----:B------:R-:W-:-:S13]  /*0a20*/  ISETP.NE.AND.EX P0, PT, R23, RZ, PT, P0 ;  /* 0x000000ff1700720c */ /* 0x000fda0003f05300 */
[----:B-12---:R-:W-:Y:S05]  /*0a30*/  @!P0 BRA `(.L_x_9) ;  /* 0x0000000000288947 */ /* 0x006fea0003800000 */
[----:B------:R-:W0:Y:S02]  /*0a40*/  LDC R7, c[0x0][0x634] ;  /* 0x00018d00ff077b82 */ /* 0x000e240000000800 */
[----:B0-----:R-:W-:-:S05]  /*0a50*/  IADD3 R7, P0, R4, R7, RZ ;  /* 0x0000000704077210 */ /* 0x001fca0007f1e0ff */
[----:B------:R-:W-:-:S04]  /*0a60*/  IMAD.X R19, RZ, RZ, R5, P0 ;  /* 0x000000ffff137224 */ /* 0x000fc800000e0605 */
[----:B------:R-:W-:-:S04]  /*0a70*/  IMAD.WIDE.U32 R12, R19, R22, RZ ;  /* 0x00000016130c7225 */ /* 0x000fc800078e00ff */
[----:B------:R-:W-:-:S04]  /*0a80*/  IMAD.WIDE.U32 R14, P0, R7, R23, R12 ;  /* 0x00000017070e7225 */ /* 0x000fc8000780000c */
[----:B------:R-:W-:-:S04]  /*0a90*/  IMAD.WIDE.U32 R12, R7, R22, RZ ;  /* 0x00000016070c7225 */ /* 0x000fc800078e00ff */
[----:B------:R-:W-:Y:S01]  /*0aa0*/  IMAD.X R17, RZ, RZ, RZ, P0 ;  /* 0x000000ffff117224 */ /* 0x000fe200000e06ff */
[----:B------:R-:W-:Y:S01]  /*0ab0*/  IADD3 RZ, P0, R13, R14, RZ ;  /* 0x0000000e0dff7210 */ /* 0x000fe20007f1e0ff */
[----:B------:R-:W-:-:S04]  /*0ac0*/  IMAD.MOV.U32 R16, RZ, RZ, R15 ;  /* 0x000000ffff107224 */ /* 0x000fc800078e000f */
[----:B------:R-:W-:-:S08]  /*0ad0*/  IMAD.WIDE.U32.X R12, R19, R23, R16, P0 ;  /* 0x00000017130c7225 */ /* 0x000fd000000e0410 */
.L_x_9:
[----:B------:R-:W0:Y:S01]  /*0ae0*/  LDC.64 R28, c[0x0][0x640] ;  /* 0x00019000ff1c7b82 */ /* 0x000e220000000a00 */
[--C-:B------:R-:W-:Y:S01]  /*0af0*/  SHF.R.U64 R73, R12, R18, R13.reuse ;  /* 0x000000120c497219 */ /* 0x100fe2000000120d */
[----:B------:R-:W-:Y:S01]  /*0b00*/  IMAD R27, R11, R20, R8 ;  /* 0x000000140b1b7224 */ /* 0x000fe200078e0208 */
[----:B------:R-:W-:Y:S01]  /*0b10*/  SHF.R.U32.HI R7, RZ, R18, R13 ;  /* 0x00000012ff077219 */ /* 0x000fe2000001160d */
[----:B------:R-:W-:Y:S01]  /*0b20*/  IMAD.MOV.U32 R23, RZ, RZ, 0x1 ;  /* 0x00000001ff177424 */ /* 0x000fe200078e00ff */
[----:B------:R-:W-:-:S03]  /*0b30*/  IADD3 R9, P0, RZ, -R73, RZ ;  /* 0x80000049ff097210 */ /* 0x000fc60007f1e0ff */
[----:B------:R-:W1:Y:S02]  /*0b40*/  LDC R22, c[0x0][0x618] ;  /* 0x00018600ff167b82 */ /* 0x000e640000000800 */
[----:B------:R-:W-:Y:S02]  /*0b50*/  IMAD.X R7, RZ, RZ, ~R7, P0 ;  /* 0x000000ffff077224 */ /* 0x000fe400000e0e07 */
[----:B------:R-:W-:-:S04]  /*0b60*/  IMAD.WIDE.U32 R12, R9, R24, R4 ;  /* 0x00000018090c7225 */ /* 0x000fc800078e0004 */
[----:B------:R-:W2:Y:S01]  /*0b70*/  LDC R18, c[0x0][0x608] ;  /* 0x00018200ff127b82 */ /* 0x000ea20000000800 */
[----:B------:R-:W-:Y:S02]  /*0b80*/  IMAD R14, R7, R24, RZ ;  /* 0x00000018070e7224 */ /* 0x000fe400078e02ff */
[----:B------:R-:W-:Y:S02]  /*0b90*/  IMAD.MOV.U32 R7, RZ, RZ, -0x1 ;  /* 0xffffffffff077424 */ /* 0x000fe400078e00ff */
[----:B------:R-:W-:-:S03]  /*0ba0*/  IMAD R9, R9, R25, R14 ;  /* 0x0000001909097224 */ /* 0x000fc600078e020e */
[----:B------:R-:W3:Y:S01]  /*0bb0*/  LDC R26, c[0x0][0x658] ;  /* 0x00019600ff1a7b82 */ /* 0x000ee20000000800 */
[----:B------:R-:W-:Y:S01]  /*0bc0*/  IMAD.IADD R9, R13, 0x1, R9 ;  /* 0x000000010d097824 */ /* 0x000fe200078e0209 */
[----:B0-----:R-:W-:-:S04]  /*0bd0*/  ISETP.NE.U32.AND P0, PT, R28, RZ, PT ;  /* 0x000000ff1c00720c */ /* 0x001fc80003f05070 */
[----:B------:R-:W-:Y:S02]  /*0be0*/  ISETP.NE.AND.EX P0, PT, R29, RZ, PT, P0 ;  /* 0x000000ff1d00720c */ /* 0x000fe40003f05300 */
[----:B------:R-:W0:Y:S01]  /*0bf0*/  LDC R24, c[0x0][0x600] ;  /* 0x00018000ff187b82 */ /* 0x000e220000000800 */
[-CC-:B-1----:R-:W-:Y:S02]  /*0c00*/  SHF.R.U64 R16, R12, R22.reuse, R9.reuse ;  /* 0x000000160c107219 */ /* 0x182fe40000001209 */
[----:B------:R-:W-:-:S05]  /*0c10*/  SHF.R.U32.HI R9, RZ, R22, R9 ;  /* 0x00000016ff097219 */ /* 0x000fca0000011609 */
[----:B------:R-:W1:Y:S01]  /*0c20*/  LDC R19, c[0x0][0x648] ;  /* 0x00019200ff137b82 */ /* 0x000e620000000800 */
[-CC-:B--2---:R-:W-:Y:S02]  /*0c30*/  SHF.R.U64 R22, R16, R18.reuse, R9.reuse ;  /* 0x0000001210167219 */ /* 0x184fe40000001209 */
[----:B------:R-:W-:-:S05]  /*0c40*/  SHF.R.U32.HI R9, RZ, R18, R9 ;  /* 0x00000012ff097219 */ /* 0x000fca0000011609 */
[----:B------:R-:W2:Y:S01]  /*0c50*/  LDC R21, c[0x0][0x638] ;  /* 0x00018e00ff157b82 */ /* 0x000ea20000000800 */
[-CC-:B---3--:R-:W-:Y:S02]  /*0c60*/  SHF.R.U64 R18, R22, R26.reuse, R9.reuse ;  /* 0x0000001a16127219 */ /* 0x188fe40000001209 */
[-C--:B------:R-:W-:Y:S02]  /*0c70*/  SHF.L.U32 R7, R7, R26.reuse, RZ ;  /* 0x0000001a07077219 */ /* 0x080fe400000006ff */
[----:B------:R-:W-:Y:S01]  /*0c80*/  SHF.R.U32.HI R9, RZ, R26, R9 ;  /* 0x0000001aff097219 */ /* 0x000fe20000011609 */
[----:B------:R-:W-:Y:S01]  /*0c90*/  IMAD.MOV.U32 R8, RZ, RZ, R18 ;  /* 0x000000ffff087224 */ /* 0x000fe200078e0012 */
[----:B------:R-:W-:Y:S01]  /*0ca0*/  LOP3.LUT R11, RZ, R7, RZ, 0x33, !PT ;  /* 0x00000007ff0b7212 */ /* 0x000fe200078e33ff */
[----:B------:R-:W3:Y:S01]  /*0cb0*/  LDC R25, c[0x0][0x610] ;  /* 0x00018400ff197b82 */ /* 0x000ee20000000800 */
[----:B------:R-:W-:Y:S05]  /*0cc0*/  @!P0 BRA `(.L_x_10) ;  /* 0x0000000000288947 */ /* 0x000fea0003800000 */
[----:B------:R-:W4:Y:S02]  /*0cd0*/  LDC R7, c[0x0][0x64c] ;  /* 0x00019300ff077b82 */ /* 0x000f240000000800 */
[----:B----4-:R-:W-:-:S05]  /*0ce0*/  IADD3 R7, P0, R18, R7, RZ ;  /* 0x0000000712077210 */ /* 0x010fca0007f1e0ff */
        /* <DEDUP_REMOVED lines=8> */
.L_x_10:
[----:B-1----:R-:W-:Y:S01]  /*0d70*/  SHF.R.U64 R9, R8, R19, R9 ;  /* 0x0000001308097219 */ /* 0x002fe20000001209 */
[----:B------:R-:W-:Y:S01]  /*0d80*/  IMAD.MOV.U32 R14, RZ, RZ, 0x1 ;  /* 0x00000001ff0e7424 */ /* 0x000fe200078e00ff */
[----:B------:R-:W-:Y:S01]  /*0d90*/  LOP3.LUT R8, R22, R11, RZ, 0xc0, !PT ;  /* 0x0000000b16087212 */ /* 0x000fe200078ec0ff */
[----:B0-----:R-:W-:Y:S01]  /*0da0*/  VIADD R11, R24, 0xffffffff ;  /* 0xffffffff180b7836 */ /* 0x001fe20000000000 */
[----:B------:R-:W-:Y:S01]  /*0db0*/  SHF.L.U32 R7, R23, R26, RZ ;  /* 0x0000001a17077219 */ /* 0x000fe200000006ff */
[----:B------:R-:W-:Y:S01]  /*0dc0*/  IMAD.MOV R12, RZ, RZ, -R9 ;  /* 0x000000ffff0c7224 */ /* 0x000fe200078e0a09 */
[----:B------:R-:W-:Y:S02]  /*0dd0*/  SEL R10, R10, R27, !P4 ;  /* 0x0000001b0a0a7207 */ /* 0x000fe40006000000 */
[----:B------:R-:W-:Y:S01]  /*0de0*/  LOP3.LUT R11, R16, R11, RZ, 0xc0, !PT ;  /* 0x0000000b100b7212 */ /* 0x000fe200078ec0ff */
[----:B------:R-:W-:Y:S02]  /*0df0*/  IMAD R9, R7, R9, R8 ;  /* 0x0000000907097224 */ /* 0x000fe400078e0208 */
[----:B--2---:R-:W-:-:S02]  /*0e00*/  IMAD R7, R12, R21, R18 ;  /* 0x000000150c077224 */ /* 0x004fc400078e0212 */
[----:B---3--:R-:W-:Y:S02]  /*0e10*/  IMAD R10, R9, R25, R10 ;  /* 0x00000019090a7224 */ /* 0x008fe400078e020a */
[----:B------:R-:W-:-:S05]  /*0e20*/  IMAD R7, R7, R24, R11 ;  /* 0x0000001807077224 */ /* 0x000fca00078e020b */
[----:B------:R-:W-:Y:S02]  /*0e30*/  SEL R15, R7, R10, !P4 ;  /* 0x0000000a070f7207 */ /* 0x000fe40006000000 */
[----:B------:R-:W-:-:S07]  /*0e40*/  SEL R71, R10, R7, !P4 ;  /* 0x000000070a477207 */ /* 0x000fce0006000000 */
.L_x_8:
[----:B------:R-:W-:-:S08]  /*0e50*/  NOP ;  /* 0x0000000000007918 */ /* 0x000fd00000000000 */
[----:B------:R-:W0:Y:S02]  /*0e60*/  USETMAXREG.TRY_ALLOC.CTAPOOL UP0, 0xe8 ;  /* 0x000000e8000079c8 */ /* 0x000e240008000600 */
[----:B0-----:R-:W-:-:S13]  /*0e70*/  PLOP3.LUT P0, PT, PT, PT, UP0, 0x80, 0x0 ;  /* 0x000000000000781c */ /* 0x001fda0003f0f008 */
[----:B------:R-:W-:Y:S05]  /*0e80*/  @!P0 BRA `(.L_x_8) ;  /* 0xfffffffc00f08947 */ /* 0x000fea000383ffff */
[----:B------:R-:W-:Y:S01]  /*0e90*/  ULDC.64 UR4, c[0x0][0x598] ;  /* 0x0001660000047ab9 */ /* 0x000fe20000000a00 */
[----:B------:R-:W-:Y:S01]  /*0ea0*/  ULDC.64 UR18, c[0x0][0x208] ;  /* 0x0000820000127ab9 */ /* 0x000fe20000000a00 */
[----:B------:R-:W-:-:S04]  /*0eb0*/  ISETP.NE.U32.AND P0, PT, RZ, UR4, PT ;  /* 0x00000004ff007c0c */ /* 0x000fc8000bf05070 */
[----:B------:R-:W-:-:S13]  /*0ec0*/  ISETP.NE.AND.EX P0, PT, RZ, UR5, PT, P0 ;  /* 0x00000005ff007c0c */ /* 0x000fda000bf05300 */
[----:B------:R-:W-:Y:S05]  /*0ed0*/  @!P0 BRA `(.L_x_11) ;  /* 0x00000000001c8947 */ /* 0x000fea0003800000 */
[----:B------:R-:W0:Y:S02]  /*0ee0*/  LDC.64 R8, c[0x0][0x598] ;  /* 0x00016600ff087b82 */ /* 0x000e240000000a00 */
[----:B0-----:R-:W2:Y:S02]  /*0ef0*/  LDG.E.64 R8, desc[UR18][R8.64] ;  /* 0x0000001208087981 */ /* 0x001ea4000c1e1b00 */
[----:B--2---:R-:W-:-:S04]  /*0f00*/  ISETP.NE.U32.AND P0, PT, R8, RZ, PT ;  /* 0x000000ff0800720c */ /* 0x004fc80003f05070 */
[----:B------:R-:W-:-:S13]  /*0f10*/  ISETP.NE.AND.EX P0, PT, R9, RZ, PT, P0 ;  /* 0x000000ff0900720c */ /* 0x000fda0003f05300 */
[----:B------:R-:W-:Y:S05]  /*0f20*/  @!P0 BRA `(.L_x_11) ;  /* 0x0000000000088947 */ /* 0x000fea0003800000 */
[----:B------:R0:W5:Y:S01]  /*0f30*/  LD.E R7, desc[UR18][R8.64] ;  /* 0x0000001208077980 */ /* 0x000162000c101900 */
[----:B------:R-:W-:Y:S05]  /*0f40*/  BRA `(.L_x_12) ;  /* 0x0000000000207947 */ /* 0x000fea0003800000 */
.L_x_11:
[----:B------:R-:W-:Y:S02]  /*0f50*/  ULDC.64 UR4, c[0x0][0x588] ;  /* 0x0001620000047ab9 */ /* 0x000fe40000000a00 */
[----:B------:R-:W-:-:S04]  /*0f60*/  ISETP.NE.U32.AND P0, PT, RZ, UR4, PT ;  /* 0x00000004ff007c0c */ /* 0x000fc8000bf05070 */
[----:B------:R-:W-:-:S13]  /*0f70*/  ISETP.NE.AND.EX P0, PT, RZ, UR5, PT, P0 ;  /* 0x00000005ff007c0c */ /* 0x000fda000bf05300 */
[----:B------:R-:W-:Y:S05]  /*0f80*/  @!P0 BRA `(.L_x_13) ;  /* 0x00000000000c8947 */ /* 0x000fea0003800000 */
[----:B------:R-:W0:Y:S02]  /*0f90*/  LDC.64 R8, c[0x0][0x588] ;  /* 0x00016200ff087b82 */ /* 0x000e240000000a00 */
[----:B0-----:R1:W5:Y:S01]  /*0fa0*/  LDG.E R7, desc[UR18][R8.64] ;  /* 0x0000001208077981 */ /* 0x001362000c1e1900 */
[----:B------:R-:W-:Y:S05]  /*0fb0*/  BRA `(.L_x_12) ;  /* 0x0000000000047947 */ /* 0x000fea0003800000 */
.L_x_13:
[----:B------:R-:W2:Y:S02]  /*0fc0*/  LDC R7, c[0x0][0x580] ;  /* 0x00016000ff077b82 */ /* 0x000ea40000000800 */
.L_x_12:
[----:B------:R-:W-:Y:S02]  /*0fd0*/  ULDC.64 UR4, c[0x0][0x5a0] ;  /* 0x0001680000047ab9 */ /* 0x000fe40000000a00 */
[----:B------:R-:W-:-:S04]  /*0fe0*/  ISETP.NE.U32.AND P0, PT, RZ, UR4, PT ;  /* 0x00000004ff007c0c */ /* 0x000fc8000bf05070 */
[----:B------:R-:W-:-:S13]  /*0ff0*/  ISETP.NE.AND.EX P0, PT, RZ, UR5, PT, P0 ;  /* 0x00000005ff007c0c */ /* 0x000fda000bf05300 */
[----:B------:R-:W-:Y:S05]  /*1000*/  @!P0 BRA `(.L_x_14) ;  /* 0x00000000001c8947 */ /* 0x000fea0003800000 */
[----:B01----:R-:W0:Y:S02]  /*1010*/  LDC.64 R8, c[0x0][0x5a0] ;  /* 0x00016800ff087b82 */ /* 0x003e240000000a00 */
[----:B0-----:R-:W3:Y:S02]  /*1020*/  LDG.E.64 R8, desc[UR18][R8.64] ;  /* 0x0000001208087981 */ /* 0x001ee4000c1e1b00 */
[----:B---3--:R-:W-:-:S04]  /*1030*/  ISETP.NE.U32.AND P0, PT, R8, RZ, PT ;  /* 0x000000ff0800720c */ /* 0x008fc80003f05070 */
[----:B------:R-:W-:-:S13]  /*1040*/  ISETP.NE.AND.EX P0, PT, R9, RZ, PT, P0 ;  /* 0x000000ff0900720c */ /* 0x000fda0003f05300 */
[----:B------:R-:W-:Y:S05]  /*1050*/  @!P0 BRA `(.L_x_14) ;  /* 0x0000000000088947 */ /* 0x000fea0003800000 */
[----:B------:R0:W5:Y:S01]  /*1060*/  LD.E R12, desc[UR18][R8.64] ;  /* 0x00000012080c7980 */ /* 0x000162000c101900 */
[----:B------:R-:W-:Y:S05]  /*1070*/  BRA `(.L_x_15) ;  /* 0x0000000000207947 */ /* 0x000fea0003800000 */
.L_x_14:
[----:B------:R-:W-:Y:S02]  /*1080*/  ULDC.64 UR4, c[0x0][0x590] ;  /* 0x0001640000047ab9 */ /* 0x000fe40000000a00 */
[----:B------:R-:W-:-:S04]  /*1090*/  ISETP.NE.U32.AND P0, PT, RZ, UR4, PT ;  /* 0x00000004ff007c0c */ /* 0x000fc8000bf05070 */
[----:B------:R-:W-:-:S13]  /*10a0*/  ISETP.NE.AND.EX P0, PT, RZ, UR5, PT, P0 ;  /* 0x00000005ff007c0c */ /* 0x000fda000bf05300 */
[----:B------:R-:W-:Y:S05]  /*10b0*/  @!P0 BRA `(.L_x_16) ;  /* 0x00000000000c8947 */ /* 0x000fea0003800000 */
[----:B------:R-:W3:Y:S02]  /*10c0*/  LDC.64 R12, c[0x0][0x590] ;  /* 0x00016400ff0c7b82 */ /* 0x000ee40000000a00 */
[----:B---3--:R3:W5:Y:S01]  /*10d0*/  LDG.E R12, desc[UR18][R12.64] ;  /* 0x000000120c0c7981 */ /* 0x008762000c1e1900 */
[----:B------:R-:W-:Y:S05]  /*10e0*/  BRA `(.L_x_15) ;  /* 0x0000000000047947 */ /* 0x000fea0003800000 */
.L_x_16:
[----:B------:R-:W4:Y:S02]  /*10f0*/  LDC R12, c[0x0][0x584] ;  /* 0x00016100ff0c7b82 */ /* 0x000f240000000800 */
.L_x_15:
[----:B------:R-:W-:-:S13]  /*1100*/  LOP3.LUT P0, RZ, R14, 0xff, RZ, 0xc0, !PT ;  /* 0x000000ff0eff7812 */ /* 0x000fda000780c0ff */
[----:B------:R-:W-:Y:S05]  /*1110*/  @!P0 EXIT ;  /* 0x000000000000894d */ /* 0x000fea0003800000 */
[----:B------:R-:W-:Y:S01]  /*1120*/  ULDC UR4, c[0x0][0x28c] ;  /* 0x0000a30000047ab9 */ /* 0x000fe20000000800 */
[----:B------:R-:W-:Y:S01]  /*1130*/  LOP3.LUT R81, R2, 0x1, RZ, 0xfc, !PT ;  /* 0x0000000102517812 */ /* 0x000fe200078efcff */
[----:B------:R-:W-:-:S04]  /*1140*/  UIADD3 UR4, UR4, 0x1f, URZ ;  /* 0x0000001f04047890 */ /* 0x000fc8000fffe03f */
[----:B------:R-:W-:-:S04]  /*1150*/  USHF.R.S32.HI UR5, URZ, 0x1f, UR4 ;  /* 0x0000001f3f057899 */ /* 0x000fc80008011404 */
[----:B------:R-:W-:-:S03]  /*1160*/  ULEA.HI UR5, UR5, UR4, URZ, 0x5 ;  /* 0x0000000405057291 */ /* 0x000fc6000f8f283f */
[----:B------:R-:W-:Y:S01]  /*1170*/  UMOV UR4, URZ ;  /* 0x0000003f00047c82 */ /* 0x000fe20008000000 */
[----:B------:R-:W-:-:S03]  /*1180*/  USHF.R.S32.HI UR9, URZ, 0x5, UR5 ;  /* 0x000000053f097899 */ /* 0x000fc60008011405 */
[----:B------:R-:W-:-:S09]  /*1190*/  UMOV UR5, URZ ;  /* 0x0000003f00057c82 */ /* 0x000fd20008000000 */
.L_x_107:
[----:B01----:R-:W-:Y:S01]  /*11a0*/  LOP3.LUT R8, R0, 0x80, RZ, 0xc0, !PT ;  /* 0x0000008000087812 */ /* 0x003fe200078ec0ff */
[----:B------:R-:W0:Y:S01]  /*11b0*/  S2UR UR13, SR_CgaCtaId ;  /* 0x00000000000d79c3 */ /* 0x000e220000008800 */
[----:B------:R-:W-:Y:S01]  /*11c0*/  UMOV UR12, 0x400 ;  /* 0x00000400000c7882 */ /* 0x000fe20000000000 */
[----:B------:R-:W-:Y:S01]  /*11d0*/  UMOV UR6, URZ ;  /* 0x0000003f00067c82 */ /* 0x000fe20008000000 */
[----:B------:R-:W-:Y:S01]  /*11e0*/  SHF.R.U32.HI R8, RZ, 0x7, R8 ;  /* 0x00000007ff087819 */ /* 0x000fe20000011608 */
[----:B------:R-:W-:Y:S01]  /*11f0*/  UMOV UR7, URZ ;  /* 0x0000003f00077c82 */ /* 0x000fe20008000000 */
[----:B------:R-:W-:Y:S01]  /*1200*/  UMOV UR16, UR5 ;  /* 0x0000000500107c82 */ /* 0x000fe20008000000 */
[----:B------:R-:W-:Y:S01]  /*1210*/  CS2R R16, SRZ ;  /* 0x0000000000107805 */ /* 0x000fe2000001ff00 */
[----:B---3--:R-:W-:Y:S01]  /*1220*/  IMAD.MOV.U32 R13, RZ, RZ, RZ ;  /* 0x000000ffff0d7224 */ /* 0x008fe200078e00ff */
[----:B------:R-:W1:Y:S01]  /*1230*/  LDC R9, c[0x0][0x28c] ;  /* 0x0000a300ff097b82 */ /* 0x000e620000000800 */
[----:B------:R-:W3:Y:S01]  /*1240*/  SHFL.IDX PT, R8, R8, RZ, 0x1f ;  /* 0x00001fff08087589 */ /* 0x000ee200000e0000 */
[----:B------:R-:W-:-:S02]  /*1250*/  CS2R R18, SRZ ;  /* 0x0000000000127805 */ /* 0x000fc4000001ff00 */
[----:B------:R-:W-:Y:S02]  /*1260*/  CS2R R20, SRZ ;  /* 0x0000000000147805 */ /* 0x000fe4000001ff00 */
[----:B------:R-:W-:Y:S02]  /*1270*/  CS2R R22, SRZ ;  /* 0x0000000000167805 */ /* 0x000fe4000001ff00 */
[----:B------:R-:W-:Y:S02]  /*1280*/  CS2R R56, SRZ ;  /* 0x0000000000387805 */ /* 0x000fe4000001ff00 */
[----:B------:R-:W-:Y:S02]  /*1290*/  CS2R R58, SRZ ;  /* 0x00000000003a7805 */ /* 0x000fe4000001ff00 */
[----:B------:R-:W-:Y:S02]  /*12a0*/  CS2R R60, SRZ ;  /* 0x00000000003c7805 */ /* 0x000fe4000001ff00 */
[----:B------:R-:W-:-:S02]  /*12b0*/  CS2R R62, SRZ ;  /* 0x00000000003e7805 */ /* 0x000fc4000001ff00 */
[----:B------:R-:W-:Y:S02]  /*12c0*/  CS2R R64, SRZ ;  /* 0x0000000000407805 */ /* 0x000fe4000001ff00 */
[----:B------:R-:W-:Y:S02]  /*12d0*/  CS2R R66, SRZ ;  /* 0x0000000000427805 */ /* 0x000fe4000001ff00 */
[----:B------:R-:W-:Y:S01]  /*12e0*/  CS2R R68, SRZ ;  /* 0x0000000000447805 */ /* 0x000fe2000001ff00 */
[----:B------:R-:W-:Y:S01]  /*12f0*/  IMAD.MOV.U32 R70, RZ, RZ, RZ ;  /* 0x000000ffff467224 */ /* 0x000fe200078e00ff */
[----:B------:R-:W-:Y:S01]  /*1300*/  CS2R R74, SRZ ;  /* 0x00000000004a7805 */ /* 0x000fe2000001ff00 */
[----:B------:R-:W-:Y:S01]  /*1310*/  IMAD.MOV.U32 R72, RZ, RZ, RZ ;  /* 0x000000ffff487224 */ /* 0x000fe200078e00ff */
[----:B------:R-:W-:Y:S02]  /*1320*/  CS2R R76, SRZ ;  /* 0x00000000004c7805 */ /* 0x000fe4000001ff00 */
[----:B------:R-:W-:Y:S01]  /*1330*/  CS2R R78, SRZ ;  /* 0x00000000004e7805 */ /* 0x000fe2000001ff00 */
[----:B------:R-:W-:Y:S01]  /*1340*/  IMAD.MOV.U32 R80, RZ, RZ, RZ ;  /* 0x000000ffff507224 */ /* 0x000fe200078e00ff */
[----:B----4-:R-:W-:Y:S01]  /*1350*/  CS2R R24, SRZ ;  /* 0x0000000000187805 */ /* 0x010fe2000001ff00 */
[----:B------:R-:W-:Y:S01]  /*1360*/  IMAD.U32 R14, RZ, RZ, UR4 ;  /* 0x00000004ff0e7e24 */ /* 0x000fe2000f8e00ff */
[----:B------:R-:W-:-:S02]  /*1370*/  CS2R R26, SRZ ;  /* 0x00000000001a7805 */ /* 0x000fc4000001ff00 */
[----:B------:R-:W-:Y:S02]  /*1380*/  CS2R R28, SRZ ;  /* 0x00000000001c7805 */ /* 0x000fe4000001ff00 */
[----:B------:R-:W-:Y:S02]  /*1390*/  CS2R R30, SRZ ;  /* 0x00000000001e7805 */ /* 0x000fe4000001ff00 */
[----:B------:R-:W-:Y:S02]  /*13a0*/  CS2R R32, SRZ ;  /* 0x0000000000207805 */ /* 0x000fe4000001ff00 */
[----:B-1----:R-:W-:Y:S02]  /*13b0*/  ISETP.GE.AND P0, PT, R9, 0x1, PT ;  /* 0x000000010900780c */ /* 0x002fe40003f06270 */
[----:B------:R-:W-:Y:S02]  /*13c0*/  CS2R R34, SRZ ;  /* 0x0000000000227805 */ /* 0x000fe4000001ff00 */
[----:B---3--:R-:W-:-:S02]  /*13d0*/  R2UR UR8, R8 ;  /* 0x00000000080872ca */ /* 0x008fc400000e0000 */
        /* <DEDUP_REMOVED lines=8> */
[----:B------:R-:W-:Y:S02]  /*1460*/  CS2R R52, SRZ ;  /* 0x0000000000347805 */ /* 0x000fe4000001ff00 */
[----:B------:R-:W-:Y:S01]  /*1470*/  CS2R R54, SRZ ;  /* 0x0000000000367805 */ /* 0x000fe2000001ff00 */
[----:B------:R-:W-:-:S04]  /*1480*/  ULEA.HI UR10, UR8, UR8, URZ, 0x1 ;  /* 0x00000008080a7291 */ /* 0x000fc8000f8f083f */
[----:B------:R-:W-:Y:S02]  /*1490*/  ULOP3.LUT UR11, UR10, 0x1ffffe, URZ, 0xc0, !UPT ;  /* 0x001ffffe0a0b7892 */ /* 0x000fe4000f8ec03f */
[----:B0-----:R-:W-:Y:S02]  /*14a0*/  ULEA UR10, UR13, UR12, 0x18 ;  /* 0x0000000c0d0a7291 */ /* 0x001fe4000f8ec03f */
[----:B------:R-:W-:-:S03]  /*14b0*/  UIADD3 UR11, UR8, -UR11, URZ ;  /* 0x8000000b080b7290 */ /* 0x000fc6000fffe03f */
[----:B------:R-:W-:Y:S01]  /*14c0*/  UMOV UR8, URZ ;  /* 0x0000003f00087c82 */ /* 0x000fe20008000000 */
[----:B------:R-:W-:-:S04]  /*14d0*/  ULEA UR11, UR11, UR10, 0xb ;  /* 0x0000000a0b0b7291 */ /* 0x000fc8000f8e583f */
[----:B------:R-:W-:-:S04]  /*14e0*/  UIADD3 UR11, UR11, 0x100, URZ ;  /* 0x000001000b0b7890 */ /* 0x000fc8000fffe03f */
[----:B------:R-:W-:-:S04]  /*14f0*/  USHF.R.U32.HI UR11, URZ, 0x4, UR11 ;  /* 0x000000043f0b7899 */ /* 0x000fc8000801160b */
[----:B------:R-:W-:Y:S01]  /*1500*/  ULOP3.LUT UR11, UR11, 0x3fff, URZ, 0xc0, !UPT ;  /* 0x00003fff0b0b7892 */ /* 0x000fe2000f8ec03f */
[----:B------:R-:W-:Y:S11]  /*1510*/  @!P0 BRA `(.L_x_17) ;  /* 0x0000000400608947 */ /* 0x000ff60003800000 */
[----:B------:R-:W-:-:S13]  /*1520*/  ISETP.NE.AND P1, PT, R81, 0x3, PT ;  /* 0x000000035100780c */ /* 0x000fda0003f25270 */
[----:B------:R-:W-:Y:S05]  /*1530*/  @!P1 BRA `(.L_x_18) ;  /* 0x0000000000049947 */ /* 0x000fea0003800000 */
[----:B------:R-:W-:Y:S01]  /*1540*/  BPT.TRAP 0x1 ;  /* 0x000000040000795c */ /* 0x000fe20000300000 */
.L_x_18:
[----:B------:R-:W-:Y:S01]  /*1550*/  ULEA UR6, UR5, UR10, 0x3 ;  /* 0x0000000a05067291 */ /* 0x000fe2000f8e183f */
[----:B------:R-:W-:-:S05]  /*1560*/  IMAD.U32 R8, RZ, RZ, UR4 ;  /* 0x00000004ff087e24 */ /* 0x000fca000f8e00ff */
[----:B------:R-:W-:-:S04]  /*1570*/  SHF.L.U32 R8, R8, 0x1f, RZ ;  /* 0x0000001f08087819 */ /* 0x000fc800000006ff */
[----:B------:R0:W1:Y:S01]  /*1580*/  SYNCS.PHASECHK.TRANS64.TRYWAIT P0, [UR6], R8 ;  /* 0x00000008ff0075a7 */ /* 0x0000620008000146 */
[----:B------:R-:W-:Y:S05]  /*1590*/  @!P1 BRA `(.L_x_19) ;  /* 0x0000000000049947 */ /* 0x000fea0003800000 */
[----:B------:R-:W-:Y:S01]  /*15a0*/  BPT.TRAP 0x1 ;  /* 0x000000040000795c */ /* 0x000fe20000300000 */
.L_x_19:
[----:B-1----:R-:W-:Y:S05]  /*15b0*/  @P0 BRA `(.L_x_20) ;  /* 0x0000000000080947 */ /* 0x002fea0003800000 */
[----:B------:R-:W1:Y:S02]  /*15c0*/  SYNCS.PHASECHK.TRANS64.TRYWAIT P0, [UR6], R8 ;  /* 0x00000008ff0075a7 */ /* 0x000e640008000146 */
[----:B-1----:R-:W-:Y:S05]  /*15d0*/  @!P0 BRA `(.L_x_21) ;  /* 0x0000005400148947 */ /* 0x002fea0003800000 */
.L_x_20:
[----:B------:R-:W-:Y:S01]  /*15e0*/  UIADD3 UR6, UR10, 0x3100, URZ ;  /* 0x000031000a067890 */ /* 0x000fe2000fffe03f */
[----:B------:R-:W-:Y:S01]  /*15f0*/  WARPGROUP.ARRIVE ;  /* 0x00000000000079c5 */ /* 0x000fe20000000000 */
[----:B------:R-:W-:Y:S01]  /*1600*/  ULDC UR7, c[0x0][0x50c] ;  /* 0x0001430000077ab9 */ /* 0x000fe20000000800 */
[----:B------:R-:W-:Y:S01]  /*1610*/  ULOP3.LUT UR12, UR11, 0x10000, URZ, 0xfc, !UPT ;  /* 0x000100000b0c7892 */ /* 0x000fe2000f8efc3f */
[----:B------:R-:W-:Y:S01]  /*1620*/  CS2R R16, SRZ ;  /* 0x0000000000107805 */ /* 0x000fe2000001ff00 */
[----:B------:R-:W-:Y:S01]  /*1630*/  UISETP.NE.AND UP0, UPT, UR7, 0x1, UPT ;  /* 0x000000010700788c */ /* 0x000fe2000bf05270 */
[----:B------:R-:W-:Y:S01]  /*1640*/  IMAD.MOV.U32 R13, RZ, RZ, RZ ;  /* 0x000000ffff0d7224 */ /* 0x000fe200078e00ff */
[----:B------:R-:W-:Y:S01]  /*1650*/  USHF.R.U32.HI UR6, URZ, 0x4, UR6 ;  /* 0x000000043f067899 */ /* 0x000fe20008011606 */
[----:B------:R-:W-:Y:S01]  /*1660*/  CS2R R18, SRZ ;  /* 0x0000000000127805 */ /* 0x000fe2000001ff00 */
[----:B------:R-:W-:Y:S01]  /*1670*/  USEL UR7, URZ, 0x1, UP0 ;  /* 0x000000013f077887 */ /* 0x000fe20008000000 */
[----:B------:R-:W-:Y:S01]  /*1680*/  CS2R R20, SRZ ;  /* 0x0000000000147805 */ /* 0x000fe2000001ff00 */
[----:B------:R-:W-:Y:S01]  /*1690*/  ULOP3.LUT UR6, UR6, 0x3fff, URZ, 0xc0, !UPT ;  /* 0x00003fff06067892 */ /* 0x000fe2000f8ec03f */
[----:B------:R-:W-:Y:S01]  /*16a0*/  CS2R R22, SRZ ;  /* 0x0000000000167805 */ /* 0x000fe2000001ff00 */
[----:B------:R-:W-:Y:S01]  /*16b0*/  ULEA UR12, UR5, UR12, 0x8 ;  /* 0x0000000c050c7291 */ /* 0x000fe2000f8e403f */
[----:B------:R-:W-:Y:S01]  /*16c0*/  CS2R R56, SRZ ;  /* 0x0000000000387805 */ /* 0x000fe2000001ff00 */
[----:B------:R-:W-:Y:S01]  /*16d0*/  ULOP3.LUT UR6, UR6, 0x10000, URZ, 0xfc, !UPT ;  /* 0x0001000006067892 */ /* 0x000fe2000f8efc3f */
[----:B------:R-:W-:Y:S01]  /*16e0*/  ISETP.NE.AND P0, PT, RZ, UR7, PT ;  /* 0x00000007ff007c0c */ /* 0x000fe2000bf05270 */
[----:B------:R-:W-:Y:S01]  /*16f0*/  UMOV UR13, 0xc0000010 ;  /* 0xc0000010000d7882 */ /* 0x000fe20000000000 */
[----:B------:R-:W-:Y:S01]  /*1700*/  UMOV UR15, 0xc0000010 ;  /* 0xc0000010000f7882 */ /* 0x000fe20000000000 */
[----:B------:R-:W-:Y:S01]  /*1710*/  ULEA UR14, UR5, UR6, 0x7 ;  /* 0x00000006050e7291 */ /* 0x000fe2000f8e383f */
[----:B------:R-:W-:-:S02]  /*1720*/  CS2R R58, SRZ ;  /* 0x00000000003a7805 */ /* 0x000fc4000001ff00 */
[----:B------:R-:W-:Y:S01]  /*1730*/  CS2R R60, SRZ ;  /* 0x00000000003c7805 */ /* 0x000fe2000001ff00 */
[----:B------:R-:W-:Y:S01]  /*1740*/  UMOV UR6, 0x1 ;  /* 0x0000000100067882 */ /* 0x000fe20000000000 */
[----:B------:R-:W-:Y:S02]  /*1750*/  CS2R R62, SRZ ;  /* 0x00000000003e7805 */ /* 0x000fe4000001ff00 */
[----:B------:R-:W-:Y:S02]  /*1760*/  CS2R R64, SRZ ;  /* 0x0000000000407805 */ /* 0x000fe4000001ff00 */
[----:B------:R-:W-:Y:S02]  /*1770*/  CS2R R66, SRZ ;  /* 0x0000000000427805 */ /* 0x000fe4000001ff00 */
[----:B------:R-:W-:Y:S01]  /*1780*/  CS2R R68, SRZ ;  /* 0x0000000000447805 */ /* 0x000fe2000001ff00 */
[----:B------:R-:W-:Y:S01]  /*1790*/  IMAD.MOV.U32 R70, RZ, RZ, RZ ;  /* 0x000000ffff467224 */ /* 0x000fe200078e00ff */
[----:B------:R-:W-:Y:S01]  /*17a0*/  QGMMA.64x64x32.F32.E5M2.E5M2 R24, gdesc[UR12], RZ, !UPT, gsb0 ;  /* 0x00e000000c1879f3 */ /* 0x000fe2000c0038ff */
[----:B------:R-:W-:Y:S01]  /*17b0*/  IMAD.MOV.U32 R72, RZ, RZ, RZ ;  /* 0x000000ffff487224 */ /* 0x000fe200078e00ff */
[----:B------:R-:W-:-:S02]  /*17c0*/  CS2R R74, SRZ ;  /* 0x00000000004a7805 */ /* 0x000fc4000001ff00 */
[----:B------:R-:W-:Y:S02]  /*17d0*/  CS2R R76, SRZ ;  /* 0x00000000004c7805 */ /* 0x000fe4000001ff00 */
[----:B------:R-:W-:Y:S01]  /*17e0*/  CS2R R78, SRZ ;  /* 0x00000000004e7805 */ /* 0x000fe2000001ff00 */
[----:B------:R-:W-:Y:S01]  /*17f0*/  IMAD.MOV.U32 R80, RZ, RZ, RZ ;  /* 0x000000ffff507224 */ /* 0x000fe200078e00ff */
[----:B------:R-:W-:Y:S06]  /*1800*/  @!P0 BRA `(.L_x_22) ;  /* 0x0000000000888947 */ /* 0x000fec0003800000 */
[----:B------:R-:W-:Y:S02]  /*1810*/  WARPGROUP.DEPBAR.LE gsb0, 0x0 ;  /* 0x00008000000079c5 */ /* 0x000fe40000010000 */
[----:B------:R-:W-:-:S01]  /*1820*/  FADD R79, RZ, R24 ;  /* 0x00000018ff4f7221 */ /* 0x000fc20000000000 */
[----:B------:R-:W-:Y:S01]  /*1830*/  FADD R80, RZ, R25 ;  /* 0x00000019ff507221 */ /* 0x000fe20000000000 */
        /* <DEDUP_REMOVED lines=30> */
[----:B------:R-:W-:-:S06]  /*1a20*/  UMOV UR6, URZ ;  /* 0x0000003f00067c82 */ /* 0x000fcc0008000000 */
.L_x_22:
[----:B------:R-:W-:-:S04]  /*1a30*/  UIADD3 UR16, UR5, 0x1, URZ ;  /* 0x0000000105107890 */ /* 0x000fc8000fffe03f */
[----:B------:R-:W-:-:S04]  /*1a40*/  UISETP.NE.AND UP0, UPT, UR16, 0x3, UPT ;  /* 0x000000031000788c */ /* 0x000fc8000bf05270 */
[----:B------:R-:W-:Y:S02]  /*1a50*/  USEL UR8, URZ, 0x1, UP0 ;  /* 0x000000013f087887 */ /* 0x000fe40008000000 */
[----:B------:R-:W-:Y:S02]  /*1a60*/  USEL UR16, UR16, URZ, UP0 ;  /* 0x0000003f10107287 */ /* 0x000fe40008000000 */
[----:B------:R-:W-:-:S06]  /*1a70*/  ULOP3.LUT UR8, UR4, UR8, URZ, 0x3c, !UPT ;  /* 0x0000000804087292 */ /* 0x000fcc000f8e3c3f */
[----:B------:R-:W-:Y:S01]  /*1a80*/  IMAD.U32 R14, RZ, RZ, UR8 ;  /* 0x00000008ff0e7e24 */ /* 0x000fe2000f8e00ff */
[----:B------:R-:W-:-:S06]  /*1a90*/  UMOV UR8, 0x1 ;  /* 0x0000000100087882 */ /* 0x000fcc0000000000 */
.L_x_17:
[----:B------:R-:W-:-:S04]  /*1aa0*/  UISETP.LT.AND UP0, UPT, UR9, 0x1, UPT ;  /* 0x000000010900788c */ /* 0x000fc8000bf01270 */
[----:B------:R-:W-:-:S04]  /*1ab0*/  USEL UR12, UR9, 0x1, UP0 ;  /* 0x00000001090c7887 */ /* 0x000fc80008000000 */
[----:B------:R-:W-:-:S04]  /*1ac0*/  UIADD3 UR12, UR9, -UR12, URZ ;  /* 0x8000000c090c7290 */ /* 0x000fc8000fffe03f */
[----:B------:R-:W-:-:S06]  /*1ad0*/  UISETP.GE.AND UP0, UPT, UR12, 0x1, UPT ;  /* 0x000000010c00788c */ /* 0x000fcc000bf06270 */
[----:B------:R-:W-:-:S13]  /*1ae0*/  PLOP3.LUT P0, PT, PT, PT, UP0, 0x80, 0x0 ;  /* 0x000000000000781c */ /* 0x000fda0003f0f008 */
[----:B------:R-:W-:Y:S05]  /*1af0*/  @!P0 BRA `(.L_x_23) ;  /* 0x0000000400748947 */ /* 0x000fea0003800000 */
[----:B01----:R-:W-:Y:S01]  /*1b00*/  IMAD.U32 R8, RZ, RZ, UR12 ;  /* 0x0000000cff087e24 */ /* 0x003fe2000f8e00ff */
[----:B------:R-:W-:Y:S01]  /*1b10*/  ULDC UR17, c[0x0][0x50c] ;  /* 0x0001430000117ab9 */ /* 0x000fe20000000800 */
[----:B------:R-:W-:-:S07]  /*1b20*/  IMAD.U32 R9, RZ, RZ, UR5 ;  /* 0x00000005ff097e24 */ /* 0x000fce000f8e00ff */
.L_x_31:
[----:B------:R-:W-:-:S13]  /*1b30*/  ISETP.NE.AND P1, PT, R81, 0x3, PT ;  /* 0x000000035100780c */ /* 0x000fda0003f25270 */
[----:B------:R-:W-:Y:S05]  /*1b40*/  @!P1 BRA `(.L_x_24) ;  /* 0x0000000000049947 */ /* 0x000fea0003800000 */
[----:B------:R-:W-:Y:S01]  /*1b50*/  BPT.TRAP 0x1 ;  /* 0x000000040000795c */ /* 0x000fe20000300000 */
.L_x_24:
[----:B------:R-:W0:Y:S01]  /*1b60*/  S2UR UR12, SR_CgaCtaId ;  /* 0x00000000000c79c3 */ /* 0x000e220000008800 */
[----:B------:R-:W-:Y:S01]  /*1b70*/  UMOV UR10, 0x400 ;  /* 0x00000400000a7882 */ /* 0x000fe20000000000 */
[----:B------:R-:W-:Y:S01]  /*1b80*/  SHF.L.U32 R10, R14, 0x1f, RZ ;  /* 0x0000001f0e0a7819 */ /* 0x000fe200000006ff */
[----:B0-----:R-:W-:-:S04]  /*1b90*/  ULEA UR10, UR12, UR10, 0x18 ;  /* 0x0000000a0c0a7291 */ /* 0x001fc8000f8ec03f */
[----:B------:R-:W-:-:S09]  /*1ba0*/  ULEA UR12, UR16, UR10, 0x3 ;  /* 0x0000000a100c7291 */ /* 0x000fd2000f8e183f */
[----:B------:R0:W1:Y:S01]  /*1bb0*/  SYNCS.PHASECHK.TRANS64.TRYWAIT P0, [UR12], R10 ;  /* 0x0000000aff0075a7 */ /* 0x000062000800014c */
[----:B------:R-:W-:Y:S05]  /*1bc0*/  @!P1 BRA `(.L_x_25) ;  /* 0x0000000000049947 */ /* 0x000fea0003800000 */
[----:B------:R-:W-:Y:S01]  /*1bd0*/  BPT.TRAP 0x1 ;  /* 0x000000040000795c */ /* 0x000fe20000300000 */
.L_x_25:
[----:B-1----:R-:W-:Y:S05]  /*1be0*/  @P0 BRA `(.L_x_26) ;  /* 0x0000000000080947 */ /* 0x002fea0003800000 */
[----:B------:R-:W1:Y:S02]  /*1bf0*/  SYNCS.PHASECHK.TRANS64.TRYWAIT P0, [UR12], R10 ;  /* 0x0000000aff0075a7 */ /* 0x000e64000800014c */
[----:B-1----:R-:W-:Y:S05]  /*1c00*/  @!P0 BRA `(.L_x_27) ;  /* 0x0000004c00a08947 */ /* 0x002fea0003800000 */
.L_x_26:
[----:B------:R-:W-:Y:S01]  /*1c10*/  UIADD3 UR12, UR10, 0x3100, URZ ;  /* 0x000031000a0c7890 */ /* 0x000fe2000fffe03f */
[----:B------:R-:W-:Y:S01]  /*1c20*/  WARPGROUP.ARRIVE ;  /* 0x00000000000079c5 */ /* 0x000fe20000000000 */
[----:B------:R-:W-:Y:S02]  /*1c30*/  UISETP.NE.AND UP0, UPT, UR7, URZ, UPT ;  /* 0x0000003f0700728c */ /* 0x000fe4000bf05270 */
[----:B------:R-:W-:Y:S02]  /*1c40*/  USHF.R.U32.HI UR12, URZ, 0x4, UR12 ;  /* 0x000000043f0c7899 */ /* 0x000fe4000801160c */
[----:B------:R-:W-:Y:S02]  /*1c50*/  USEL UR8, UR8, URZ, !UP0 ;  /* 0x0000003f08087287 */ /* 0x000fe4000c000000 */
[----:B------:R-:W-:Y:S02]  /*1c60*/  ULOP3.LUT UR7, UR12, 0x3fff, URZ, 0xc0, !UPT ;  /* 0x00003fff0c077892 */ /* 0x000fe4000f8ec03f */
[----:B------:R-:W-:-:S02]  /*1c70*/  ULOP3.LUT UR12, UR11, 0x10000, URZ, 0xfc, !UPT ;  /* 0x000100000b0c7892 */ /* 0x000fc4000f8efc3f */
[----:B------:R-:W-:Y:S02]  /*1c80*/  ULOP3.LUT UR7, UR7, 0x10000, URZ, 0xfc, !UPT ;  /* 0x0001000007077892 */ /* 0x000fe4000f8efc3f */
[----:B------:R-:W-:Y:S02]  /*1c90*/  UISETP.NE.U32.AND UP0, UPT, UR8, URZ, UPT ;  /* 0x0000003f0800728c */ /* 0x000fe4000bf05070 */
[----:B------:R-:W-:Y:S02]  /*1ca0*/  ULEA UR12, UR16, UR12, 0x8 ;  /* 0x0000000c100c7291 */ /* 0x000fe4000f8e403f */
[----:B------:R-:W-:Y:S01]  /*1cb0*/  ULEA UR14, UR16, UR7, 0x7 ;  /* 0x00000007100e7291 */ /* 0x000fe2000f8e383f */
[----:B------:R-:W-:Y:S01]  /*1cc0*/  UMOV UR13, 0xc0000010 ;  /* 0xc0000010000d7882 */ /* 0x000fe20000000000 */
[----:B------:R-:W-:Y:S01]  /*1cd0*/  UMOV UR15, 0xc0000010 ;  /* 0xc0000010000f7882 */ /* 0x000fe20000000000 */
[----:B------:R-:W-:-:S06]  /*1ce0*/  UIADD3 UR6, UR6, 0x1, URZ ;  /* 0x0000000106067890 */ /* 0x000fcc000fffe03f */
[----:B------:R-:W-:Y:S01]  /*1cf0*/  QGMMA.64x64x32.F32.E5M2.E5M2 R24, gdesc[UR12], R24, UP0, gsb0 ;  /* 0x00e000000c1879f3 */ /* 0x000fe2000b803818 */
[----:B------:R-:W-:-:S04]  /*1d00*/  UISETP.NE.AND UP0, UPT, UR6, UR17, UPT ;  /* 0x000000110600728c */ /* 0x000fc8000bf05270 */
[----:B------:R-:W-:-:S06]  /*1d10*/  USEL UR7, URZ, 0x1, UP0 ;  /* 0x000000013f077887 */ /* 0x000fcc0008000000 */
[----:B------:R-:W-:Y:S01]  /*1d20*/  ISETP.NE.AND P0, PT, RZ, UR7, PT ;  /* 0x00000007ff007c0c */ /* 0x000fe2000bf05270 */
[----:B------:R-:W-:-:S12]  /*1d30*/  WARPGROUP.DEPBAR.LE gsb0, 0x1 ;  /* 0x00008000000079c5 */ /* 0x000fd80000010100 */
[----:B------:R-:W-:Y:S05]  /*1d40*/  @!P0 BRA `(.L_x_28) ;  /* 0x0000000000888947 */ /* 0x000fea0003800000 */
[----:B------:R-:W-:Y:S02]  /*1d50*/  WARPGROUP.DEPBAR.LE gsb0, 0x0 ;  /* 0x00008000000079c5 */ /* 0x000fe40000010000 */
[----:B------:R-:W-:-:S01]  /*1d60*/  FADD R79, R24, R79 ;  /* 0x0000004f184f7221 */ /* 0x000fc20000000000 */
[----:B------:R-:W-:Y:S01]  /*1d70*/  FADD R80, R25, R80 ;  /* 0x0000005019507221 */ /* 0x000fe20000000000 */
        /* <DEDUP_REMOVED lines=30> */
[----:B------:R-:W-:-:S06]  /*1f60*/  UMOV UR6, URZ ;  /* 0x0000003f00067c82 */ /* 0x000fcc0008000000 */
.L_x_28:
[----:B------:R-:W-:Y:S05]  /*1f70*/  @!P1 BRA `(.L_x_29) ;  /* 0x0000000000049947 */ /* 0x000fea0003800000 */
[----:B------:R-:W-:Y:S01]  /*1f80*/  BPT.TRAP 0x1 ;  /* 0x000000040000795c */ /* 0x000fe20000300000 */
.L_x_29:
[----:B------:R-:W-:-:S13]  /*1f90*/  ISETP.NE.AND P0, PT, R6, RZ, PT ;  /* 0x000000ff0600720c */ /* 0x000fda0003f05270 */
[----:B01----:R-:W-:-:S05]  /*1fa0*/  @P0 LEA R10, R9, UR10, 0x3 ;  /* 0x0000000a090a0c11 */ /* 0x003fca000f8e18ff */
[----:B------:R-:W-:-:S05]  /*1fb0*/  @P0 VIADD R10, R10, 0x18 ;  /* 0x000000180a0a0836 */ /* 0x000fca0000000000 */
[----:B------:R-:W-:-:S04]  /*1fc0*/  @P0 PRMT R10, R3, 0x654, R10 ;  /* 0x00000654030a0816 */ /* 0x000fc8000000000a */
[----:B------:R0:W-:Y:S01]  /*1fd0*/  @P0 SYNCS.ARRIVE.TRANS64.RED.A1T0 RZ, [R10+URZ], RZ ;  /* 0x000000ff0aff09a7 */ /* 0x0001e2000810043f */
[----:B------:R-:W-:-:S13]  /*1fe0*/  ISETP.GT.U32.AND P0, PT, R2, 0x1, PT ;  /* 0x000000010200780c */ /* 0x000fda0003f04070 */
[----:B0-----:R-:W-:Y:S05]  /*1ff0*/  @P0 BRA `(.L_x_30) ;  /* 0x0000000000040947 */ /* 0x001fea0003800000 */
[----:B------:R-:W-:Y:S01]  /*2000*/  BPT.TRAP 0x1 ;  /* 0x000000040000795c */ /* 0x000fe20000300000 */
.L_x_30:
[----:B------:R-:W-:Y:S01]  /*2010*/  UIADD3 UR16, UR16, 0x1, URZ ;  /* 0x0000000110107890 */ /* 0x000fe2000fffe03f */
[C---:B------:R-:W-:Y:S01]  /*2020*/  ISETP.GT.AND P1, PT, R8.reuse, 0x1, PT ;  /* 0x000000010800780c */ /* 0x040fe20003f24270 */
[----:B------:R-:W-:Y:S02]  /*2030*/  VIADD R9, R9, 0x1 ;  /* 0x0000000109097836 */ /* 0x000fe40000000000 */
[----:B------:R-:W-:Y:S01]  /*2040*/  UISETP.NE.AND UP0, UPT, UR16, 0x3, UPT ;  /* 0x000000031000788c */ /* 0x000fe2000bf05270 */
[----:B------:R-:W-:Y:S02]  /*2050*/  VIADD R8, R8, 0xffffffff ;  /* 0xffffffff08087836 */ /* 0x000fe40000000000 */
[C---:B------:R-:W-:Y:S01]  /*2060*/  ISETP.NE.AND P0, PT, R9.reuse, 0x3, PT ;  /* 0x000000030900780c */ /* 0x040fe20003f05270 */
[----:B------:R-:W-:Y:S02]  /*2070*/  USEL UR8, URZ, 0x1, UP0 ;  /* 0x000000013f087887 */ /* 0x000fe40008000000 */
[----:B------:R-:W-:Y:S01]  /*2080*/  USEL UR16, UR16, URZ, UP0 ;  /* 0x0000003f10107287 */ /* 0x000fe20008000000 */
[----:B------:R-:W-:-:S03]  /*2090*/  SEL R9, R9, RZ, P0 ;  /* 0x000000ff09097207 */ /* 0x000fc60000000000 */
[----:B------:R-:W-:Y:S01]  /*20a0*/  LOP3.LUT R14, R14, UR8, RZ, 0x3c, !PT ;  /* 0x000000080e0e7c12 */ /* 0x000fe2000f8e3cff */
[----:B------:R-:W-:Y:S01]  /*20b0*/  UMOV UR8, 0x1 ;  /* 0x0000000100087882 */ /* 0x000fe20000000000 */
[----:B------:R-:W-:Y:S06]  /*20c0*/  @P1 BRA `(.L_x_31) ;  /* 0xfffffff800981947 */ /* 0x000fec000383ffff */
.L_x_23:
[----:B------:R-:W-:Y:S01]  /*20d0*/  UISETP.NE.AND UP0, UPT, UR6, URZ, UPT ;  /* 0x0000003f0600728c */ /* 0x000fe2000bf05270 */
[----:B01----:R-:W0:Y:S03]  /*20e0*/  LDC R8, c[0x0][0x28c] ;  /* 0x0000a300ff087b82 */ /* 0x003e260000000800 */
[----:B------:R-:W-:-:S06]  /*20f0*/  USEL UR6, URZ, 0x1, !UP0 ;  /* 0x000000013f067887 */ /* 0x000fcc000c000000 */
[----:B------:R-:W-:Y:S02]  /*2100*/  ISETP.NE.AND P0, PT, RZ, UR6, PT ;  /* 0x00000006ff007c0c */ /* 0x000fe4000bf05270 */
[----:B0-----:R-:W-:-:S11]  /*2110*/  ISETP.GE.AND P1, PT, R8, 0x1, PT ;  /* 0x000000010800780c */ /* 0x001fd60003f26270 */
[----:B------:R-:W-:Y:S05]  /*2120*/  @!P0 BRA `(.L_x_32) ;  /* 0x0000000000848947 */ /* 0x000fea0003800000 */
[----:B------:R-:W-:Y:S02]  /*2130*/  WARPGROUP.DEPBAR.LE gsb0, 0x0 ;  /* 0x00008000000079c5 */ /* 0x000fe40000010000 */
[----:B------:R-:W-:Y:S01]  /*2140*/  FADD R79, R24, R79 ;  /* 0x0000004f184f7221 */ /* 0x000fe20000000000 */
        /* <DEDUP_REMOVED lines=30> */
[----:B------:R-:W-:-:S07]  /*2330*/  FADD R16, R16, R55 ;  /* 0x0000003710107221 */ /* 0x000fce0000000000 */
.L_x_32:
[----:B------:R-:W-:Y:S02]  /*2340*/  WARPGROUP.DEPBAR.LE gsb0, 0x0 ;  /* 0x00008000000079c5 */ /* 0x000fe40000010000 */
[----:B------:R-:W-:Y:S05]  /*2350*/  @!P1 BRA `(.L_x_33) ;  /* 0x0000000000549947 */ /* 0x000fea0003800000 */
[----:B------:R-:W-:-:S13]  /*2360*/  ISETP.NE.AND P0, PT, R81, 0x3, PT ;  /* 0x000000035100780c */ /* 0x000fda0003f05270 */
[----:B------:R-:W-:Y:S05]  /*2370*/  @!P0 BRA `(.L_x_34) ;  /* 0x0000000000048947 */ /* 0x000fea0003800000 */
[----:B------:R-:W-:Y:S01]  /*2380*/  BPT.TRAP 0x1 ;  /* 0x000000040000795c */ /* 0x000fe20000300000 */
.L_x_34:
[----:B------:R-:W-:Y:S01]  /*2390*/  ISETP.NE.AND P0, PT, R6, RZ, PT ;  /* 0x000000ff0600720c */ /* 0x000fe20003f05270 */
[----:B------:R-:W-:Y:S01]  /*23a0*/  BSSY B0, `(.L_x_35) ;  /* 0x000000e000007945 */ /* 0x000fe20003800000 */
[----:B------:R-:W-:-:S11]  /*23b0*/  ISETP.GT.U32.AND P1, PT, R2, 0x1, PT ;  /* 0x000000010200780c */ /* 0x000fd60003f24070 */
[----:B------:R-:W-:Y:S05]  /*23c0*/  @!P0 BRA `(.L_x_36) ;  /* 0x00000000002c8947 */ /* 0x000fea0003800000 */
[----:B------:R-:W-:-:S04]  /*23d0*/  UISETP.LT.AND UP0, UPT, UR9, 0x1, UPT ;  /* 0x000000010900788c */ /* 0x000fc8000bf01270 */
[----:B------:R-:W-:-:S04]  /*23e0*/  USEL UR8, UR9, 0x1, UP0 ;  /* 0x0000000109087887 */ /* 0x000fc80008000000 */
[----:B------:R-:W-:-:S04]  /*23f0*/  UIADD3 UR8, UR5, UR9, -UR8 ;  /* 0x0000000905087290 */ /* 0x000fc8000fffe808 */
[----:B------:R-:W-:-:S04]  /*2400*/  UIMAD.WIDE.U32 UR6, UR8, -0x55555555, URZ ;  /* 0xaaaaaaab080678a5 */ /* 0x000fc8000f8e003f */
[----:B------:R-:W-:-:S04]  /*2410*/  USHF.R.U32.HI UR6, URZ, 0x1, UR7 ;  /* 0x000000013f067899 */ /* 0x000fc80008011607 */
[----:B------:R-:W-:-:S04]  /*2420*/  UIMAD UR8, UR6, -0x3, UR8 ;  /* 0xfffffffd060878a4 */ /* 0x000fc8000f8e0208 */
[----:B------:R-:W-:-:S04]  /*2430*/  ULEA UR8, UR8, UR10, 0x3 ;  /* 0x0000000a08087291 */ /* 0x000fc8000f8e183f */
[----:B------:R-:W-:-:S06]  /*2440*/  UIADD3 UR8, UR8, 0x18, URZ ;  /* 0x0000001808087890 */ /* 0x000fcc000fffe03f */
[----:B------:R-:W-:-:S05]  /*2450*/  IMAD.U32 R8, RZ, RZ, UR8 ;  /* 0x00000008ff087e24 */ /* 0x000fca000f8e00ff */
[----:B------:R-:W-:-:S04]  /*2460*/  PRMT R8, R3, 0x654, R8 ;  /* 0x0000065403087816 */ /* 0x000fc80000000008 */
[----:B------:R0:W-:Y:S03]  /*2470*/  SYNCS.ARRIVE.TRANS64.RED.A1T0 RZ, [R8+URZ], RZ ;  /* 0x000000ff08ff79a7 */ /* 0x0001e6000810043f */
.L_x_36:
[----:B------:R-:W-:Y:S05]  /*2480*/  BSYNC B0 ;  /* 0x0000000000007941 */ /* 0x000fea0003800000 */
.L_x_35:
[----:B------:R-:W-:Y:S05]  /*2490*/  @P1 BRA `(.L_x_33) ;  /* 0x0000000000041947 */ /* 0x000fea0003800000 */
[----:B------:R-:W-:Y:S01]  /*24a0*/  BPT.TRAP 0x1 ;  /* 0x000000040000795c */ /* 0x000fe20000300000 */
.L_x_33:
[----:B------:R-:W1:Y:S01]  /*24b0*/  LDC R24, c[0x0][0x288] ;  /* 0x0000a200ff187b82 */ /* 0x000e620000000800 */
[C---:B------:R-:W-:Y:S01]  /*24c0*/  LOP3.LUT R14, R0.reuse, 0x3, RZ, 0xc0, !PT ;  /* 0x00000003000e7812 */ /* 0x040fe200078ec0ff */
[----:B------:R-:W-:Y:S01]  /*24d0*/  IMAD.SHL.U32 R25, R15, 0x40, RZ ;  /* 0x000000400f197824 */ /* 0x000fe200078e00ff */
[--C-:B0-----:R-:W-:Y:S01]  /*24e0*/  SHF.R.U32.HI R8, RZ, 0x2, R0.reuse ;  /* 0x00000002ff087819 */ /* 0x101fe20000011600 */
[----:B------:R-:W-:Y:S01]  /*24f0*/  UIADD3 UR5, UR9, UR5, URZ ;  /* 0x0000000509057290 */ /* 0x000fe2000fffe03f */
[----:B------:R-:W-:Y:S01]  /*2500*/  LOP3.LUT R10, R0, 0x60, RZ, 0xc0, !PT ;  /* 0x00000060000a7812 */ /* 0x000fe200078ec0ff */
[----:B------:R-:W-:Y:S01]  /*2510*/  ULDC UR12, c[0x0][0x284] ;  /* 0x0000a100000c7ab9 */ /* 0x000fe20000000800 */
[----:B------:R-:W-:Y:S01]  /*2520*/  SHF.R.U32.HI R11, RZ, 0x7, R0 ;  /* 0x00000007ff0b7819 */ /* 0x000fe20000011600 */
[----:B------:R-:W-:Y:S01]  /*2530*/  UISETP.GT.U32.AND UP0, UPT, UR5, 0x2, UPT ;  /* 0x000000020500788c */ /* 0x000fe2000bf04070 */
[----:B------:R-:W-:Y:S01]  /*2540*/  LOP3.LUT R9, R8, 0x7, RZ, 0xc0, !PT ;  /* 0x0000000708097812 */ /* 0x000fe200078ec0ff */
[----:B------:R-:W-:Y:S01]  /*2550*/  UISETP.GE.U32.AND UP1, UPT, UR9, 0x3, UPT ;  /* 0x000000030900788c */ /* 0x000fe2000bf26070 */
[----:B------:R-:W-:Y:S01]  /*2560*/  SHF.R.U32.HI R10, RZ, 0x1, R10 ;  /* 0x00000001ff0a7819 */ /* 0x000fe2000001160a */
[----:B------:R-:W-:Y:S01]  /*2570*/  UISETP.LT.U32.AND UP0, UPT, UR9, 0x3, UP0 ;  /* 0x000000030900788c */ /* 0x000fe20008701070 */
[----:B------:R-:W-:Y:S01]  /*2580*/  LOP3.LUT R8, R11, 0x1, RZ, 0xc0, !PT ;  /* 0x000000010b087812 */ /* 0x000fe200078ec0ff */
[----:B------:R-:W-:Y:S01]  /*2590*/  ULDC.64 UR10, c[0x0][0x5d0] ;  /* 0x00017400000a7ab9 */ /* 0x000fe20000000a00 */
[----:B------:R-:W-:Y:S01]  /*25a0*/  IADD3 R27, RZ, -R10, -R9 ;  /* 0x8000000aff1b7210 */ /* 0x000fe20007ffe809 */
[----:B------:R-:W-:Y:S01]  /*25b0*/  UIMAD.WIDE.U32 UR6, UR5, -0x55555555, URZ ;  /* 0xaaaaaaab050678a5 */ /* 0x000fe2000f8e003f */
[----:B------:R-:W-:Y:S01]  /*25c0*/  SHF.R.S32.HI R32, RZ, 0x1f, R73 ;  /* 0x0000001fff207819 */ /* 0x000fe20000011449 */
[----:B------:R-:W-:Y:S01]  /*25d0*/  USEL UR8, URZ, 0x1, !UP0 ;  /* 0x000000013f087887 */ /* 0x000fe2000c000000 */
[C---:B------:R-:W-:Y:S01]  /*25e0*/  IMAD.SHL.U32 R26, R8.reuse, 0x40, RZ ;  /* 0x00000040081a7824 */ /* 0x040fe200078e00ff */
[----:B------:R-:W-:Y:S01]  /*25f0*/  USHF.R.U32.HI UR6, URZ, 0x1, UR7 ;  /* 0x000000013f067899 */ /* 0x000fe20008011607 */
[----:B------:R-:W-:Y:S01]  /*2600*/  IMAD R27, R8, -0x40, R27 ;  /* 0xffffffc0081b7824 */ /* 0x000fe200078e021b */
[----:B------:R-:W-:Y:S01]  /*2610*/  ULOP3.LUT UR4, UR4, UR8, URZ, 0x3c, !UPT ;  /* 0x0000000804047292 */ /* 0x000fe2000f8e3c3f */
[----:B------:R-:W-:Y:S01]  /*2620*/  IMAD R8, R32, UR10, RZ ;  /* 0x0000000a20087c24 */ /* 0x000fe2000f8e02ff */
[----:B-1----:R-:W-:Y:S01]  /*2630*/  ISETP.GE.AND P0, PT, R25, R24, PT ;  /* 0x000000181900720c */ /* 0x002fe20003f06270 */
[----:B------:R-:W-:Y:S01]  /*2640*/  IMAD R28, R14, -0x2, R24 ;  /* 0xfffffffe0e1c7824 */ /* 0x000fe200078e0218 */
[----:B------:R-:W-:Y:S01]  /*2650*/  LOP3.LUT R11, R26, 0x40, R9, 0xe2, !PT ;  /* 0x000000401a0b7812 */ /* 0x000fe200078ee209 */
[C---:B------:R-:W-:Y:S01]  /*2660*/  IMAD.SHL.U32 R24, R71.reuse, 0x80, RZ ;  /* 0x0000008047187824 */ /* 0x040fe200078e00ff */
[----:B------:R-:W-:Y:S01]  /*2670*/  UIMAD UR5, UR6, -0x3, UR5 ;  /* 0xfffffffd060578a4 */ /* 0x000fe2000f8e0205 */
[----:B------:R-:W-:Y:S01]  /*2680*/  IMAD.SHL.U32 R14, R0, 0x2, RZ ;  /* 0x00000002000e7824 */ /* 0x000fe200078e00ff */
[----:B------:R-:W-:Y:S01]  /*2690*/  @UP1 ULOP3.LUT UR4, UR4, 0x1, UR6, 0x78, !UPT ;  /* 0x0000000104041892 */ /* 0x000fe2000f8e7806 */
[----:B------:R-:W-:Y:S01]  /*26a0*/  IMAD.WIDE R30, R71, 0x80, RZ ;  /* 0x00000080471e7825 */ /* 0x000fe200078e02ff */
[----:B------:R-:W-:-:S02]  /*26b0*/  ISETP.GE.OR P0, PT, R24, UR12, P0 ;  /* 0x0000000c18007c0c */ /* 0x000fc40008706670 */
[----:B------:R-:W-:Y:S01]  /*26c0*/  LOP3.LUT R14, R25, 0x6, R14, 0xf8, !PT ;  /* 0x00000006190e7812 */ /* 0x000fe200078ef80e */
[C---:B------:R-:W-:Y:S01]  /*26d0*/  IMAD R29, R73.reuse, UR11, R8 ;  /* 0x0000000b491d7c24 */ /* 0x040fe2000f8e0208 */
[----:B------:R-:W-:Y:S01]  /*26e0*/  IADD3 R27, -R24, UR12, R27 ;  /* 0x0000000c181b7c10 */ /* 0x000fe2000fffe11b */
[----:B------:R-:W-:Y:S01]  /*26f0*/  IMAD.IADD R28, R28, 0x1, -R25 ;  /* 0x000000011c1c7824 */ /* 0x000fe200078e0a19 */
[----:B------:R-:W-:Y:S01]  /*2700*/  SHF.R.S32.HI R15, RZ, 0x1f, R14 ;  /* 0x0000001fff0f7819 */ /* 0x000fe2000001140e */
[----:B------:R-:W-:Y:S01]  /*2710*/  IMAD.MOV.U32 R26, RZ, RZ, -0x1 ;  /* 0xffffffffff1a7424 */ /* 0x000fe200078e00ff */
[----:B------:R-:W-:Y:S01]  /*2720*/  LOP3.LUT R33, R30, R11, R10, 0xfe, !PT ;  /* 0x0000000b1e217212 */ /* 0x000fe200078efe0a */
[----:B------:R-:W-:-:S04]  /*2730*/  IMAD.WIDE.U32 R8, R73, UR10, R14 ;  /* 0x0000000a49087c25 */ /* 0x000fc8000f8e000e */
[----:B------:R-:W-:Y:S01]  /*2740*/  IMAD.IADD R9, R9, 0x1, R29 ;  /* 0x0000000109097824 */ /* 0x000fe200078e021d */
[----:B------:R-:W-:Y:S06]  /*2750*/  @P0 BRA `(.L_x_37) ;  /* 0x0000002400940947 */ /* 0x000fec0003800000 */
[----:B------:R-:W0:Y:S01]  /*2760*/  LDC.64 R24, c[0x0][0x5c8] ;  /* 0x00017200ff187b82 */ /* 0x000e220000000a00 */
[----:B------:R-:W-:Y:S01]  /*2770*/  ULDC.64 UR6, c[0x0][0x5c0] ;  /* 0x0001700000067ab9 */ /* 0x000fe20000000a00 */
[----:B------:R-:W-:Y:S01]  /*2780*/  BSSY B0, `(.L_x_37) ;  /* 0x0000262000007945 */ /* 0x000fe20003800000 */
[-C--:B0-----:R-:W-:Y:S02]  /*2790*/  IMAD R10, R31, R24.reuse, RZ ;  /* 0x000000181f0a7224 */ /* 0x081fe400078e02ff */
[----:B------:R-:W-:-:S04]  /*27a0*/  IMAD.WIDE.U32 R8, R33, R24, R8 ;  /* 0x0000001821087225 */ /* 0x000fc800078e0008 */
[----:B------:R-:W-:Y:S01]  /*27b0*/  IMAD R11, R33, R25, R10 ;  /* 0x00000019210b7224 */ /* 0x000fe200078e020a */
[----:B------:R-:W-:Y:S02]  /*27c0*/  LEA R10, P0, R24, R8, 0x3 ;  /* 0x00000008180a7211 */ /* 0x000fe400078018ff */
[----:B------:R-:W-:Y:S01]  /*27d0*/  IADD3 R8, P1, R8, UR6, RZ ;  /* 0x0000000608087c10 */ /* 0x000fe2000ff3e0ff */
[----:B------:R-:W-:Y:S01]  /*27e0*/  IMAD.IADD R9, R9, 0x1, R11 ;  /* 0x0000000109097824 */ /* 0x000fe200078e020b */
[----:B------:R-:W-:-:S04]  /*27f0*/  IADD3 R10, P2, R10, UR6, RZ ;  /* 0x000000060a0a7c10 */ /* 0x000fc8000ff5e0ff */
[----:B------:R-:W-:Y:S02]  /*2800*/  LEA.HI.X R11, R24, R9, R25, 0x3, P0 ;  /* 0x00000009180b7211 */ /* 0x000fe400000f1c19 */
[----:B----45:R-:W-:Y:S02]  /*2810*/  FSETP.NEU.AND P0, PT, R12, RZ, PT ;  /* 0x000000ff0c00720b */ /* 0x030fe40003f0d000 */
[----:B------:R-:W-:Y:S02]  /*2820*/  IADD3.X R9, R9, UR7, RZ, P1, !PT ;  /* 0x0000000709097c10 */ /* 0x000fe40008ffe4ff */
[----:B------:R-:W-:-:S09]  /*2830*/  IADD3.X R11, R11, UR7, RZ, P2, !PT ;  /* 0x000000070b0b7c10 */ /* 0x000fd200097fe4ff */
[----:B------:R-:W-:Y:S05]  /*2840*/  @!P0 BRA `(.L_x_38) ;  /* 0x0000001c00148947 */ /* 0x000fea0003800000 */
[----:B------:R-:W-:Y:S01]  /*2850*/  ULDC.64 UR6, c[0x0][0x5b8] ;  /* 0x00016e0000067ab9 */ /* 0x000fe20000000a00 */
[----:B------:R-:W-:Y:S01]  /*2860*/  ISETP.GE.AND P0, PT, R28, 0x1, PT ;  /* 0x000000011c00780c */ /* 0x000fe20003f06270 */
[----:B------:R-:W-:Y:S01]  /*2870*/  IMAD R32, R32, UR6, RZ ;  /* 0x0000000620207c24 */ /* 0x000fe2000f8e02ff */
[----:B------:R-:W-:Y:S01]  /*2880*/  ULDC.64 UR10, c[0x0][0x5a8] ;  /* 0x00016a00000a7ab9 */ /* 0x000fe20000000a00 */
[----:B------:R-:W-:Y:S01]  /*2890*/  IMAD.WIDE.U32 R24, R73, UR6, R14 ;  /* 0x0000000649187c25 */ /* 0x000fe2000f8e000e */
[----:B------:R-:W-:Y:S01]  /*28a0*/  ISETP.LT.OR P3, PT, R27, 0x1, !P0 ;  /* 0x000000011b00780c */ /* 0x000fe20004761670 */
[----:B------:R-:W-:Y:S02]  /*28b0*/  BSSY B1, `(.L_x_39) ;  /* 0x000000c000017945 */ /* 0x000fe40003800000 */
[----:B------:R-:W-:Y:S01]  /*28c0*/  IMAD R73, R73, UR7, R32 ;  /* 0x0000000749497c24 */ /* 0x000fe2000f8e0220 */
[----:B------:R-:W-:Y:S02]  /*28d0*/  ULDC.64 UR6, c[0x0][0x5b0] ;  /* 0x00016c0000067ab9 */ /* 0x000fe40000000a00 */
[----:B------:R-:W-:-:S02]  /*28e0*/  IMAD R29, R31, UR6, RZ ;  /* 0x000000061f1d7c24 */ /* 0x000fc4000f8e02ff */
[----:B------:R-:W-:Y:S02]  /*28f0*/  IMAD.IADD R25, R25, 0x1, R73 ;  /* 0x0000000119197824 */ /* 0x000fe400078e0249 */
[C---:B------:R-:W-:Y:S02]  /*2900*/  IMAD R29, R33.reuse, UR7, R29 ;  /* 0x00000007211d7c24 */ /* 0x040fe4000f8e021d */
[----:B------:R-:W-:-:S03]  /*2910*/  IMAD.WIDE.U32 R14, R33, UR6, R24 ;  /* 0x00000006210e7c25 */ /* 0x000fc6000f8e0018 */
[----:B------:R-:W-:-:S04]  /*2920*/  IADD3 R14, P1, R14, UR10, RZ ;  /* 0x0000000a0e0e7c10 */ /* 0x000fc8000ff3e0ff */
[--C-:B------:R-:W-:Y:S02]  /*2930*/  IADD3.X R15, R15, UR11, R29.reuse, P1, !PT ;  /* 0x0000000b0f0f7c10 */ /* 0x100fe40008ffe41d */
[----:B------:R-:W-:Y:S01]  /*2940*/  PRMT R29, RZ, 0x7610, R29 ;  /* 0x00007610ff1d7816 */ /* 0x000fe2000000001d */
[----:B------:R-:W-:Y:S06]  /*2950*/  @P3 BRA `(.L_x_40) ;  /* 0x0000000000043947 */ /* 0x000fec0003800000 */
[----:B------:R0:W5:Y:S02]  /*2960*/  LDG.E.U8 R29, desc[UR18][R14.64] ;  /* 0x000000120e1d7981 */ /* 0x000164000c1e1100 */
.L_x_40:
[----:B------:R-:W-:Y:S05]  /*2970*/  BSYNC B1 ;  /* 0x0000000000017941 */ /* 0x000fea0003800000 */
.L_x_39:
[----:B-----5:R-:W-:Y:S01]  /*2980*/  LOP3.LUT R29, R29, 0xff, RZ, 0xc0, !PT ;  /* 0x000000ff1d1d7812 */ /* 0x020fe200078ec0ff */
[----:B------:R-:W-:Y:S01]  /*2990*/  BSSY B1, `(.L_x_41) ;  /* 0x000000c000017945 */ /* 0x000fe20003800000 */
[----:B------:R-:W-:Y:S02]  /*29a0*/  ISETP.GE.AND P1, PT, R28, 0x2, PT ;  /* 0x000000021c00780c */ /* 0x000fe40003f26270 */
[----:B------:R-:W-:Y:S02]  /*29b0*/  F2FP.F16.E5M2.UNPACK_B R29, R29 ;  /* 0x0000001dff1d723e */ /* 0x000fe400020004ff */
[----:B------:R-:W-:-:S03]  /*29c0*/  ISETP.LT.OR P2, PT, R27, 0x1, !P1 ;  /* 0x000000011b00780c */ /* 0x000fc60004f41670 */
[----:B------:R-:W-:-:S05]  /*29d0*/  HADD2.F32 R29, -RZ, R29.H0_H0 ;  /* 0x2000001dff1d7230 */ /* 0x000fca0000004100 */
[----:B------:R-:W-:Y:S01]  /*29e0*/  FMUL R32, R29, R12 ;  /* 0x0000000c1d207220 */ /* 0x000fe20000400000 */
[----:B------:R-:W-:-:S03]  /*29f0*/  PRMT R29, RZ, 0x7610, R29 ;  /* 0x00007610ff1d7816 */ /* 0x000fc6000000001d */
[----:B--2---:R-:W-:-:S05]  /*2a00*/  FFMA R32, R79, R7, R32 ;  /* 0x000000074f207223 */ /* 0x004fca0000000020 */
[----:B------:R-:W-:-:S05]  /*2a10*/  F2FP.SATFINITE.E5M2.F32.PACK_AB_MERGE_C R35, RZ, R32, RZ ;  /* 0x00000020ff23723e */ /* 0x000fca00048060ff */
[----:B------:R1:W-:Y:S01]  /*2a20*/  @!P3 STG.E.U8 desc[UR18][R8.64], R35 ;  /* 0x000000230800b986 */ /* 0x0003e2000c101112 */
[----:B------:R-:W-:Y:S05]  /*2a30*/  @P2 BRA `(.L_x_42) ;  /* 0x0000000000042947 */ /* 0x000fea0003800000 */
[----:B------:R2:W5:Y:S02]  /*2a40*/  LDG.E.U8 R29, desc[UR18][R14.64+0x1] ;  /* 0x000001120e1d7981 */ /* 0x000564000c1e1100 */
.L_x_42:
[----:B------:R-:W-:Y:S05]  /*2a50*/  BSYNC B1 ;  /* 0x0000000000017941 */ /* 0x000fea0003800000 */
.L_x_41:
[----:B-----5:R-:W-:Y:S01]  /*2a60*/  LOP3.LUT R29, R29, 0xff, RZ, 0xc0, !PT ;  /* 0x000000ff1d1d7812 */ /* 0x020fe200078ec0ff */
[----:B------:R-:W-:Y:S01]  /*2a70*/  BSSY B1, `(.L_x_43) ;  /* 0x0000012000017945 */ /* 0x000fe20003800000 */
[----:B------:R-:W-:Y:S02]  /*2a80*/  IADD3 R33, P3, R33, 0x8, RZ ;  /* 0x0000000821217810 */ /* 0x000fe40007f7e0ff */
[----:B------:R-:W-:Y:S02]  /*2a90*/  F2FP.F16.E5M2.UNPACK_B R29, R29 ;  /* 0x0000001dff1d723e */ /* 0x000fe400020004ff */
[----:B------:R-:W-:Y:S01]  /*2aa0*/  ISETP.LT.OR P0, PT, R27, 0x9, !P0 ;  /* 0x000000091b00780c */ /* 0x000fe20004701670 */
[----:B------:R-:W-:Y:S02]  /*2ab0*/  IMAD.X R30, RZ, RZ, R31, P3 ;  /* 0x000000ffff1e7224 */ /* 0x000fe400018e061f */
[----:B------:R-:W-:Y:S02]  /*2ac0*/  HADD2.F32 R29, -RZ, R29.H0_H0 ;  /* 0x2000001dff1d7230 */ /* 0x000fe40000004100 */
[----:B------:R-:W-:-:S02]  /*2ad0*/  IMAD R30, R30, UR6, RZ ;  /* 0x000000061e1e7c24 */ /* 0x000fc4000f8e02ff */
[----:B------:R-:W-:-:S04]  /*2ae0*/  IMAD.WIDE.U32 R24, R33, UR6, R24 ;  /* 0x0000000621187c25 */ /* 0x000fc8000f8e0018 */
[----:B------:R-:W-:Y:S01]  /*2af0*/  FMUL R29, R29, R12 ;  /* 0x0000000c1d1d7220 */ /* 0x000fe20000400000 */
[----:B------:R-:W-:-:S03]  /*2b00*/  IMAD R33, R33, UR7, R30 ;  /* 0x0000000721217c24 */ /* 0x000fc6000f8e021e */
[----:B------:R-:W-:Y:S01]  /*2b10*/  FFMA R29, R80, R7, R29 ;  /* 0x00000007501d7223 */ /* 0x000fe2000000001d */
[----:B------:R-:W-:-:S04]  /*2b20*/  IADD3 R24, P3, R24, UR10, RZ ;  /* 0x0000000a18187c10 */ /* 0x000fc8000ff7e0ff */
[----:B------:R-:W-:Y:S02]  /*2b30*/  F2FP.SATFINITE.E5M2.F32.PACK_AB_MERGE_C R31, RZ, R29, RZ ;  /* 0x0000001dff1f723e */ /* 0x000fe400048060ff */
[----:B------:R-:W-:Y:S02]  /*2b40*/  IADD3.X R25, R25, UR11, R33, P3, !PT ;  /* 0x0000000b19197c10 */ /* 0x000fe40009ffe421 */
[----:B------:R-:W-:Y:S01]  /*2b50*/  PRMT R29, RZ, 0x7610, R29 ;  /* 0x00007610ff1d7816 */ /* 0x000fe2000000001d */
[----:B------:R3:W-:Y:S01]  /*2b60*/  @!P2 STG.E.U8 desc[UR18][R8.64+0x1], R31 ;  /* 0x0000011f0800a986 */ /* 0x0007e2000c101112 */
[----:B------:R-:W-:Y:S05]  /*2b70*/  @P0 BRA `(.L_x_44) ;  /* 0x0000000000040947 */ /* 0x000fea0003800000 */
[----:B------:R4:W5:Y:S02]  /*2b80*/  LDG.E.U8 R29, desc[UR18][R24.64] ;  /* 0x00000012181d7981 */ /* 0x000964000c1e1100 */
.L_x_44:
[----:B------:R-:W-:Y:S05]  /*2b90*/  BSYNC B1 ;  /* 0x0000000000017941 */ /* 0x000fea0003800000 */
.L_x_43:
[----:B-----5:R-:W-:Y:S01]  /*2ba0*/  LOP3.LUT R29, R29, 0xff, RZ, 0xc0, !PT ;  /* 0x000000ff1d1d7812 */ /* 0x020fe200078ec0ff */
[----:B------:R-:W-:Y:S01]  /*2bb0*/  BSSY B1, `(.L_x_45) ;  /* 0x000000b000017945 */ /* 0x000fe20003800000 */
[----:B------:R-:W-:Y:S02]  /*2bc0*/  ISETP.LT.OR P1, PT, R27, 0x9, !P1 ;  /* 0x000000091b00780c */ /* 0x000fe40004f21670 */
[----:B------:R-:W-:-:S05]  /*2bd0*/  F2FP.F16.E5M2.UNPACK_B R29, R29 ;  /* 0x0000001dff1d723e */ /* 0x000fca00020004ff */
[----:B------:R-:W-:-:S05]  /*2be0*/  HADD2.F32 R29, -RZ, R29.H0_H0 ;  /* 0x2000001dff1d7230 */ /* 0x000fca0000004100 */
[----:B------:R-:W-:Y:S01]  /*2bf0*/  FMUL R30, R29, R12 ;  /* 0x0000000c1d1e7220 */ /* 0x000fe20000400000 */
[----:B------:R-:W-:-:S03]  /*2c00*/  PRMT R29, RZ, 0x7610, R29 ;  /* 0x00007610ff1d7816 */ /* 0x000fc6000000001d */
[----:B------:R-:W-:-:S05]  /*2c10*/  FFMA R30, R77, R7, R30 ;  /* 0x000000074d1e7223 */ /* 0x000fca000000001e */
[----:B---3--:R-:W-:-:S05]  /*2c20*/  F2FP.SATFINITE.E5M2.F32.PACK_AB_MERGE_C R31, RZ, R30, RZ ;  /* 0x0000001eff1f723e */ /* 0x008fca00048060ff */
[----:B------:R3:W-:Y:S01]  /*2c30*/  @!P0 STG.E.U8 desc[UR18][R10.64], R31 ;  /* 0x0000001f0a008986 */ /* 0x0007e2000c101112 */
[----:B------:R-:W-:Y:S05]  /*2c40*/  @P1 BRA `(.L_x_46) ;  /* 0x0000000000041947 */ /* 0x000fea0003800000 */
[----:B------:R0:W5:Y:S02]  /*2c50*/  LDG.E.U8 R29, desc[UR18][R24.64+0x1] ;  /* 0x00000112181d7981 */ /* 0x000164000c1e1100 */
.L_x_46:
[----:B------:R-:W-:Y:S05]  /*2c60*/  BSYNC B1 ;  /* 0x0000000000017941 */ /* 0x000fea0003800000 */
.L_x_45:
[----:B-----5:R-:W-:Y:S01]  /*2c70*/  LOP3.LUT R29, R29, 0xff, RZ, 0xc0, !PT ;  /* 0x000000ff1d1d7812 */ /* 0x020fe200078ec0ff */
[----:B------:R-:W-:Y:S01]  /*2c80*/  BSSY B1, `(.L_x_47) ;  /* 0x000000c000017945 */ /* 0x000fe20003800000 */
[----:B------:R-:W-:Y:S02]  /*2c90*/  ISETP.GE.AND P0, PT, R28, 0x9, PT ;  /* 0x000000091c00780c */ /* 0x000fe40003f06270 */
[----:B------:R-:W-:Y:S02]  /*2ca0*/  F2FP.F16.E5M2.UNPACK_B R29, R29 ;  /* 0x0000001dff1d723e */ /* 0x000fe400020004ff */
[----:B------:R-:W-:-:S03]  /*2cb0*/  ISETP.LT.OR P2, PT, R27, 0x1, !P0 ;  /* 0x000000011b00780c */ /* 0x000fc60004741670 */
[----:B------:R-:W-:-:S05]  /*2cc0*/  HADD2.F32 R29, -RZ, R29.H0_H0 ;  /* 0x2000001dff1d7230 */ /* 0x000fca0000004100 */
[----:B------:R-:W-:-:S04]  /*2cd0*/  FMUL R29, R29, R12 ;  /* 0x0000000c1d1d7220 */ /* 0x000fc80000400000 */
[----:B------:R-:W-:-:S05]  /*2ce0*/  FFMA R29, R78, R7, R29 ;  /* 0x000000074e1d7223 */ /* 0x000fca000000001d */
[----:B---3--:R-:W-:Y:S02]  /*2cf0*/  F2FP.SATFINITE.E5M2.F32.PACK_AB_MERGE_C R31, RZ, R29, RZ ;  /* 0x0000001dff1f723e */ /* 0x008fe400048060ff */
[----:B------:R-:W-:-:S03]  /*2d00*/  PRMT R29, RZ, 0x7610, R29 ;  /* 0x00007610ff1d7816 */ /* 0x000fc6000000001d */
[----:B------:R3:W-:Y:S01]  /*2d10*/  @!P1 STG.E.U8 desc[UR18][R10.64+0x1], R31 ;  /* 0x0000011f0a009986 */ /* 0x0007e2000c101112 */
[----:B------:R-:W-:Y:S05]  /*2d20*/  @P2 BRA `(.L_x_48) ;  /* 0x0000000000042947 */ /* 0x000fea0003800000 */
[----:B------:R0:W5:Y:S02]  /*2d30*/  LDG.E.U8 R29, desc[UR18][R14.64+0x8] ;  /* 0x000008120e1d7981 */ /* 0x000164000c1e1100 */
.L_x_48:
[----:B------:R-:W-:Y:S05]  /*2d40*/  BSYNC B1 ;  /* 0x0000000000017941 */ /* 0x000fea0003800000 */
.L_x_47:
        /* <DEDUP_REMOVED lines=13> */
.L_x_50:
[----:B------:R-:W-:Y:S05]  /*2e20*/  BSYNC B1 ;  /* 0x0000000000017941 */ /* 0x000fea0003800000 */
.L_x_49:
[----:B-----5:R-:W-:Y:S01]  /*2e30*/  LOP3.LUT R29, R29, 0xff, RZ, 0xc0, !PT ;  /* 0x000000ff1d1d7812 */ /* 0x020fe200078ec0ff */
[----:B------:R-:W-:Y:S01]  /*2e40*/  BSSY B1, `(.L_x_51) ;  /* 0x000000b000017945 */ /* 0x000fe20003800000 */
[----:B------:R-:W-:Y:S02]  /*2e50*/  ISETP.LT.OR P0, PT, R27, 0x9, !P0 ;  /* 0x000000091b00780c */ /* 0x000fe40004701670 */
[----:B------:R-:W-:-:S05]  /*2e60*/  F2FP.F16.E5M2.UNPACK_B R29, R29 ;  /* 0x0000001dff1d723e */ /* 0x000fca00020004ff */
        /* <DEDUP_REMOVED lines=8> */
.L_x_52:
[----:B------:R-:W-:Y:S05]  /*2ef0*/  BSYNC B1 ;  /* 0x0000000000017941 */ /* 0x000fea0003800000 */
.L_x_51:
        /* <DEDUP_REMOVED lines=12> */
.L_x_54:
[----:B------:R-:W-:Y:S05]  /*2fc0*/  BSYNC B1 ;  /* 0x0000000000017941 */ /* 0x000fea0003800000 */
.L_x_53:
        /* <DEDUP_REMOVED lines=13> */
.L_x_56:
[----:B------:R-:W-:Y:S05]  /*30a0*/  BSYNC B1 ;  /* 0x0000000000017941 */ /* 0x000fea0003800000 */
.L_x_55:
        /* <DEDUP_REMOVED lines=13> */
.L_x_58:
[----:B------:R-:W-:Y:S05]  /*3180*/  BSYNC B1 ;  /* 0x0000000000017941 */ /* 0x000fea0003800000 */
.L_x_57:
        /* <DEDUP_REMOVED lines=12> */
.L_x_60:
[----:B------:R-:W-:Y:S05]  /*3250*/  BSYNC B1 ;  /* 0x0000000000017941 */ /* 0x000fea0003800000 */
.L_x_59:
        /* <DEDUP_REMOVED lines=12> */
.L_x_62:
[----:B------:R-:W-:Y:S05]  /*3320*/  BSYNC B1 ;  /* 0x0000000000017941 */ /* 0x000fea0003800000 */
.L_x_61:
        /* <DEDUP_REMOVED lines=13> */
.L_x_64:
[----:B------:R-:W-:Y:S05]  /*3400*/  BSYNC B1 ;  /* 0x0000000000017941 */ /* 0x000fea0003800000 */
.L_x_63:
        /* <DEDUP_REMOVED lines=13> */
.L_x_66:
[----:B------:R-:W-:Y:S05]  /*34e0*/  BSYNC B1 ;  /* 0x0000000000017941 */ /* 0x000fea0003800000 */
.L_x_65:
        /* <DEDUP_REMOVED lines=12> */
.L_x_68:
[----:B------:R-:W-:Y:S05]  /*35b0*/  BSYNC B1 ;  /* 0x0000000000017941 */ /* 0x000fea0003800000 */
.L_x_67:
        /* <DEDUP_REMOVED lines=12> */
.L_x_70:
[----:B------:R-:W-:Y:S05]  /*3680*/  BSYNC B1 ;  /* 0x0000000000017941 */ /* 0x000fea0003800000 */
.L_x_69:
        /* <DEDUP_REMOVED lines=13> */
.L_x_72:
[----:B------:R-:W-:Y:S05]  /*3760*/  BSYNC B1 ;  /* 0x0000000000017941 */ /* 0x000fea0003800000 */
.L_x_71:
        /* <DEDUP_REMOVED lines=13> */
.L_x_74:
[----:B------:R-:W-:Y:S05]  /*3840*/  BSYNC B1 ;  /* 0x0000000000017941 */ /* 0x000fea0003800000 */
.L_x_73:
        /* <DEDUP_REMOVED lines=12> */
.L_x_76:
[----:B------:R-:W-:Y:S05]  /*3910*/  BSYNC B1 ;  /* 0x0000000000017941 */ /* 0x000fea0003800000 */
.L_x_75:
        /* <DEDUP_REMOVED lines=12> */
.L_x_78:
[----:B------:R-:W-:Y:S05]  /*39e0*/  BSYNC B1 ;  /* 0x0000000000017941 */ /* 0x000fea0003800000 */
.L_x_77:
        /* <DEDUP_REMOVED lines=13> */
.L_x_80:
[----:B------:R-:W-:Y:S05]  /*3ac0*/  BSYNC B1 ;  /* 0x0000000000017941 */ /* 0x000fea0003800000 */
.L_x_79:
        /* <DEDUP_REMOVED lines=13> */
.L_x_82:
[----:B------:R-:W-:Y:S05]  /*3ba0*/  BSYNC B1 ;  /* 0x0000000000017941 */ /* 0x000fea0003800000 */
.L_x_81:
        /* <DEDUP_REMOVED lines=12> */
.L_x_84:
[----:B------:R-:W-:Y:S05]  /*3c70*/  BSYNC B1 ;  /* 0x0000000000017941 */ /* 0x000fea0003800000 */
.L_x_83:
[----:B-----5:R-:W-:Y:S01]  /*3c80*/  LOP3.LUT R29, R29, 0xff, RZ, 0xc0, !PT ;  /* 0x000000ff1d1d7812 */ /* 0x020fe200078ec0ff */
[----:B------:R-:W-:Y:S01]  /*3c90*/  BSSY B1, `(.L_x_85) ;  /* 0x000000b000017945 */ /* 0x000fe20003800000 */
[----:B------:R-:W-:Y:S02]  /*3ca0*/  ISETP.LT.OR P1, PT, R27, 0x9, !P1 ;  /* 0x000000091b00780c */ /* 0x000fe40004f21670 */
[----:B------:R-:W-:-:S05]  /*3cb0*/  F2FP.F16.E5M2.UNPACK_B R29, R29 ;  /* 0x0000001dff1d723e */ /* 0x000fca00020004ff */
[----:B------:R-:W-:-:S05]  /*3cc0*/  HADD2.F32 R29, -RZ, R29.H0_H0 ;  /* 0x2000001dff1d7230 */ /* 0x000fca0000004100 */
[----:B------:R-:W-:-:S04]  /*3cd0*/  FMUL R30, R29, R12 ;  /* 0x0000000c1d1e7220 */ /* 0x000fc80000400000 */
[----:B------:R-:W-:Y:S01]  /*3ce0*/  FFMA R30, R23, R7, R30 ;  /* 0x00000007171e7223 */ /* 0x000fe2000000001e */
[----:B------:R-:W-:-:S04]  /*3cf0*/  PRMT R23, RZ, 0x7610, R23 ;  /* 0x00007610ff177816 */ /* 0x000fc80000000017 */
[----:B------:R-:W-:-:S05]  /*3d00*/  F2FP.SATFINITE.E5M2.F32.PACK_AB_MERGE_C R29, RZ, R30, RZ ;  /* 0x0000001eff1d723e */ /* 0x000fca00048060ff */
[----:B------:R0:W-:Y:S01]  /*3d10*/  @!P0 STG.E.U8 desc[UR18][R10.64+0x28], R29 ;  /* 0x0000281d0a008986 */ /* 0x0001e2000c101112 */
[----:B------:R-:W-:Y:S05]  /*3d20*/  @P1 BRA `(.L_x_86) ;  /* 0x0000000000041947 */ /* 0x000fea0003800000 */
[----:B------:R0:W5:Y:S02]  /*3d30*/  LDG.E.U8 R23, desc[UR18][R24.64+0x29] ;  /* 0x0000291218177981 */ /* 0x000164000c1e1100 */
.L_x_86:
[----:B------:R-:W-:Y:S05]  /*3d40*/  BSYNC B1 ;  /* 0x0000000000017941 */ /* 0x000fea0003800000 */
.L_x_85:
        /* <DEDUP_REMOVED lines=8> */
[----:B0-----:R-:W-:Y:S02]  /*3dd0*/  F2FP.SATFINITE.E5M2.F32.PACK_AB_MERGE_C R29, RZ, R23, RZ ;  /* 0x00000017ff1d723e */ /* 0x001fe400048060ff */
[----:B------:R-:W-:-:S03]  /*3de0*/  PRMT R23, RZ, 0x7610, R23 ;  /* 0x00007610ff177816 */ /* 0x000fc60000000017 */
[----:B------:R0:W-:Y:S01]  /*3df0*/  @!P1 STG.E.U8 desc[UR18][R10.64+0x29], R29 ;  /* 0x0000291d0a009986 */ /* 0x0001e2000c101112 */
[----:B------:R-:W-:Y:S05]  /*3e00*/  @P2 BRA `(.L_x_88) ;  /* 0x0000000000042947 */ /* 0x000fea0003800000 */
[----:B------:R0:W5:Y:S02]  /*3e10*/  LDG.E.U8 R23, desc[UR18][R14.64+0x30] ;  /* 0x000030120e177981 */ /* 0x000164000c1e1100 */
.L_x_88:
[----:B------:R-:W-:Y:S05]  /*3e20*/  BSYNC B1 ;  /* 0x0000000000017941 */ /* 0x000fea0003800000 */
.L_x_87:
[----:B-----5:R-:W-:Y:S01]  /*3e30*/  LOP3.LUT R23, R23, 0xff, RZ, 0xc0, !PT ;  /* 0x000000ff17177812 */ /* 0x020fe200078ec0ff */
[----:B------:R-:W-:Y:S01]  /*3e40*/  BSSY B1, `(.L_x_89) ;  /* 0x000000c000017945 */ /* 0x000fe20003800000 */
[----:B------:R-:W-:Y:S02]  /*3e50*/  ISETP.GE.AND P1, PT, R28, 0x32, PT ;  /* 0x000000321c00780c */ /* 0x000fe40003f26270 */
[----:B------:R-:W-:Y:S02]  /*3e60*/  F2FP.F16.E5M2.UNPACK_B R23, R23 ;  /* 0x00000017ff17723e */ /* 0x000fe400020004ff */
[----:B------:R-:W-:-:S03]  /*3e70*/  ISETP.LT.OR P3, PT, R27, 0x1, !P1 ;  /* 0x000000011b00780c */ /* 0x000fc60004f61670 */
        /* <DEDUP_REMOVED lines=8> */
.L_x_90:
[----:B------:R-:W-:Y:S05]  /*3f00*/  BSYNC B1 ;  /* 0x0000000000017941 */ /* 0x000fea0003800000 */
.L_x_89:
[----:B-----5:R-:W-:Y:S01]  /*3f10*/  LOP3.LUT R21, R21, 0xff, RZ, 0xc0, !PT ;  /* 0x000000ff15157812 */ /* 0x020fe200078ec0ff */
[----:B------:R-:W-:Y:S01]  /*3f20*/  BSSY B1, `(.L_x_91) ;  /* 0x000000b000017945 */ /* 0x000fe20003800000 */
[----:B------:R-:W-:Y:S02]  /*3f30*/  ISETP.LT.OR P0, PT, R27, 0x9, !P0 ;  /* 0x000000091b00780c */ /* 0x000fe40004701670 */
[----:B------:R-:W-:-:S05]  /*3f40*/  F2FP.F16.E5M2.UNPACK_B R21, R21 ;  /* 0x00000015ff15723e */ /* 0x000fca00020004ff */
        /* <DEDUP_REMOVED lines=8> */
.L_x_92:
[----:B------:R-:W-:Y:S05]  /*3fd0*/  BSYNC B1 ;  /* 0x0000000000017941 */ /* 0x000fea0003800000 */
.L_x_91:
        /* <DEDUP_REMOVED lines=12> */
.L_x_94:
[----:B------:R-:W-:Y:S05]  /*40a0*/  BSYNC B1 ;  /* 0x0000000000017941 */ /* 0x000fea0003800000 */
.L_x_93:
        /* <DEDUP_REMOVED lines=13> */
.L_x_96:
[----:B------:R-:W-:Y:S05]  /*4180*/  BSYNC B1 ;  /* 0x0000000000017941 */ /* 0x000fea0003800000 */
.L_x_95:
        /* <DEDUP_REMOVED lines=13> */
.L_x_98:
[----:B------:R-:W-:Y:S05]  /*4260*/  BSYNC B1 ;  /* 0x0000000000017941 */ /* 0x000fea0003800000 */
.L_x_97:
[----:B-----5:R-:W-:Y:S01]  /*4270*/  LOP3.LUT R17, R17, 0xff, RZ, 0xc0, !PT ;  /* 0x000000ff11117812 */ /* 0x020fe200078ec0ff */
[----:B------:R-:W-:Y:S01]  /*4280*/  BSSY B1, `(.L_x_99) ;  /* 0x000000b000017945 */ /* 0x000fe20003800000 */
[----:B------:R-:W-:Y:S02]  /*4290*/  ISETP.LT.OR P0, PT, R27, 0x9, !P0 ;  /* 0x000000091b00780c */ /* 0x000fe40004701670 */
[----:B------:R-:W-:Y:S02]  /*42a0*/  F2FP.F16.E5M2.UNPACK_B R17, R17 ;  /* 0x00000011ff11723e */ /* 0x000fe400020004ff */
[----:B0-2---:R-:W-:-:S03]  /*42b0*/  PRMT R14, RZ, 0x7610, R14 ;  /* 0x00007610ff0e7816 */ /* 0x005fc6000000000e */
[----:B------:R-:W-:-:S05]  /*42c0*/  HADD2.F32 R17, -RZ, R17.H0_H0 ;  /* 0x20000011ff117230 */ /* 0x000fca0000004100 */
[----:B------:R-:W-:-:S04]  /*42d0*/  FMUL R17, R17, R12 ;  /* 0x0000000c11117220 */ /* 0x000fc80000400000 */
[----:B------:R-:W-:-:S05]  /*42e0*/  FFMA R17, R18, R7, R17 ;  /* 0x0000000712117223 */ /* 0x000fca0000000011 */
[----:B------:R-:W-:-:S05]  /*42f0*/  F2FP.SATFINITE.E5M2.F32.PACK_AB_MERGE_C R17, RZ, R17, RZ ;  /* 0x00000011ff11723e */ /* 0x000fca00048060ff */
[----:B------:R0:W-:Y:S01]  /*4300*/  @!P3 STG.E.U8 desc[UR18][R8.64+0x39], R17 ;  /* 0x000039110800b986 */ /* 0x0001e2000c101112 */
[----:B------:R-:W-:Y:S05]  /*4310*/  @P0 BRA `(.L_x_100) ;  /* 0x0000000000040947 */ /* 0x000fea0003800000 */
[----:B------:R2:W5:Y:S02]  /*4320*/  LDG.E.U8 R14, desc[UR18][R24.64+0x38] ;  /* 0x00003812180e7981 */ /* 0x000564000c1e1100 */
.L_x_100:
[----:B------:R-:W-:Y:S05]  /*4330*/  BSYNC B1 ;  /* 0x0000000000017941 */ /* 0x000fea0003800000 */
.L_x_99:
[----:B-----5:R-:W-:Y:S01]  /*4340*/  LOP3.LUT R14, R14, 0xff, RZ, 0xc0, !PT ;  /* 0x000000ff0e0e7812 */ /* 0x020fe200078ec0ff */
[----:B------:R-:W-:Y:S01]  /*4350*/  BSSY B1, `(.L_x_101) ;  /* 0x000000b000017945 */ /* 0x000fe20003800000 */
[----:B------:R-:W-:Y:S02]  /*4360*/  ISETP.LT.OR P1, PT, R27, 0x9, !P1 ;  /* 0x000000091b00780c */ /* 0x000fe40004f21670 */
[----:B------:R-:W-:-:S05]  /*4370*/  F2FP.F16.E5M2.UNPACK_B R14, R14 ;  /* 0x0000000eff0e723e */ /* 0x000fca00020004ff */
[----:B01-3--:R-:W-:-:S05]  /*4380*/  HADD2.F32 R9, -RZ, R14.H0_H0 ;  /* 0x2000000eff097230 */ /* 0x00bfca0000004100 */
[----:B------:R-:W-:-:S04]  /*4390*/  FMUL R8, R9, R12 ;  /* 0x0000000c09087220 */ /* 0x000fc80000400000 */
[----:B------:R-:W-:-:S05]  /*43a0*/  FFMA R8, R13, R7, R8 ;  /* 0x000000070d087223 */ /* 0x000fca0000000008 */
[----:B------:R-:W-:Y:S02]  /*43b0*/  F2FP.SATFINITE.E5M2.F32.PACK_AB_MERGE_C R9, RZ, R8, RZ ;  /* 0x00000008ff09723e */ /* 0x000fe400048060ff */
[----:B------:R-:W-:-:S03]  /*43c0*/  PRMT R8, RZ, 0x7610, R8 ;  /* 0x00007610ff087816 */ /* 0x000fc60000000008 */
[----:B------:R0:W-:Y:S01]  /*43d0*/  @!P0 STG.E.U8 desc[UR18][R10.64+0x38], R9 ;  /* 0x000038090a008986 */ /* 0x0001e2000c101112 */
[----:B------:R-:W-:Y:S05]  /*43e0*/  @P1 BRA `(.L_x_102) ;  /* 0x0000000000041947 */ /* 0x000fea0003800000 */
[----:B------:R1:W5:Y:S02]  /*43f0*/  LDG.E.U8 R8, desc[UR18][R24.64+0x39] ;  /* 0x0000391218087981 */ /* 0x000364000c1e1100 */
.L_x_102:
[----:B------:R-:W-:Y:S05]  /*4400*/  BSYNC B1 ;  /* 0x0000000000017941 */ /* 0x000fea0003800000 */
.L_x_101:
[----:B------:R-:W-:Y:S05]  /*4410*/  @P1 BRA `(.L_x_103) ;  /* 0x0000000800601947 */ /* 0x000fea0003800000 */
[----:B-----5:R-:W-:-:S04]  /*4420*/  LOP3.LUT R8, R8, 0xff, RZ, 0xc0, !PT ;  /* 0x000000ff08087812 */ /* 0x020fc800078ec0ff */
[----:B------:R-:W-:-:S05]  /*4430*/  F2FP.F16.E5M2.UNPACK_B R8, R8 ;  /* 0x00000008ff08723e */ /* 0x000fca00020004ff */
[----:B0-----:R-:W-:-:S05]  /*4440*/  HADD2.F32 R9, -RZ, R8.H0_H0 ;  /* 0x20000008ff097230 */ /* 0x001fca0000004100 */
[----:B------:R-:W-:-:S04]  /*4450*/  FMUL R9, R9, R12 ;  /* 0x0000000c09097220 */ /* 0x000fc80000400000 */
[----:B------:R-:W-:-:S05]  /*4460*/  FFMA R9, R16, R7, R9 ;  /* 0x0000000710097223 */ /* 0x000fca0000000009 */
[----:B------:R-:W-:-:S05]  /*4470*/  F2FP.SATFINITE.E5M2.F32.PACK_AB_MERGE_C R9, RZ, R9, RZ ;  /* 0x00000009ff09723e */ /* 0x000fca00048060ff */
[----:B------:R3:W-:Y:S01]  /*4480*/  STG.E.U8 desc[UR18][R10.64+0x39], R9 ;  /* 0x000039090a007986 */ /* 0x0007e2000c101112 */
[----:B------:R-:W-:Y:S05]  /*4490*/  BRA `(.L_x_103) ;  /* 0x0000000800407947 */ /* 0x000fea0003800000 */
.L_x_38:
[C---:B------:R-:W-:Y:S01]  /*44a0*/  ISETP.GE.AND P3, PT, R28.reuse, 0x1, PT ;  /* 0x000000011c00780c */ /* 0x040fe20003f66270 */
[-C--:B--2---:R-:W-:Y:S01]  /*44b0*/  FMUL R79, R79, R7.reuse ;  /* 0x000000074f4f7220 */ /* 0x084fe20000400000 */
[----:B------:R-:W-:Y:S01]  /*44c0*/  ISETP.GE.AND P0, PT, R28, 0x2, PT ;  /* 0x000000021c00780c */ /* 0x000fe20003f06270 */
[-C--:B------:R-:W-:Y:S01]  /*44d0*/  FMUL R80, R80, R7.reuse ;  /* 0x0000000750507220 */ /* 0x080fe20000400000 */
[----:B------:R-:W-:Y:S01]  /*44e0*/  ISETP.LT.OR P1, PT, R27, 0x1, !P3 ;  /* 0x000000011b00780c */ /* 0x000fe20005f21670 */
[-C--:B------:R-:W-:Y:S01]  /*44f0*/  FMUL R77, R77, R7.reuse ;  /* 0x000000074d4d7220 */ /* 0x080fe20000400000 */
[C---:B------:R-:W-:Y:S01]  /*4500*/  ISETP.LT.OR P2, PT, R27.reuse, 0x1, !P0 ;  /* 0x000000011b00780c */ /* 0x040fe20004741670 */
[-C--:B------:R-:W-:Y:S01]  /*4510*/  FMUL R78, R78, R7.reuse ;  /* 0x000000074e4e7220 */ /* 0x080fe20000400000 */
[----:B------:R-:W-:Y:S01]  /*4520*/  ISETP.LT.OR P3, PT, R27, 0x9, !P3 ;  /* 0x000000091b00780c */ /* 0x000fe20005f61670 */
[----:B------:R-:W-:Y:S01]  /*4530*/  FMUL R75, R75, R7 ;  /* 0x000000074b4b7220 */ /* 0x000fe20000400000 */
[----:B------:R-:W-:Y:S01]  /*4540*/  F2FP.SATFINITE.E5M2.F32.PACK_AB_MERGE_C R79, RZ, R79, RZ ;  /* 0x0000004fff4f723e */ /* 0x000fe200048060ff */
[-C--:B------:R-:W-:Y:S01]  /*4550*/  FMUL R76, R76, R7.reuse ;  /* 0x000000074c4c7220 */ /* 0x080fe20000400000 */
[----:B------:R-:W-:Y:S01]  /*4560*/  F2FP.SATFINITE.E5M2.F32.PACK_AB_MERGE_C R15, RZ, R80, RZ ;  /* 0x00000050ff0f723e */ /* 0x000fe200048060ff */
[----:B------:R-:W-:Y:S01]  /*4570*/  FMUL R74, R74, R7 ;  /* 0x000000074a4a7220 */ /* 0x000fe20000400000 */
[----:B------:R-:W-:Y:S01]  /*4580*/  F2FP.SATFINITE.E5M2.F32.PACK_AB_MERGE_C R77, RZ, R77, RZ ;  /* 0x0000004dff4d723e */ /* 0x000fe200048060ff */
[-C--:B------:R-:W-:Y:S01]  /*4590*/  FMUL R72, R72, R7.reuse ;  /* 0x0000000748487220 */ /* 0x080fe20000400000 */
[----:B------:R-:W-:Y:S01]  /*45a0*/  ISETP.LT.OR P0, PT, R27, 0x9, !P0 ;  /* 0x000000091b00780c */ /* 0x000fe20004701670 */
[----:B------:R-:W-:Y:S01]  /*45b0*/  @!P1 STG.E.U8 desc[UR18][R8.64], R79 ;  /* 0x0000004f08009986 */ /* 0x000fe2000c101112 */
[C---:B------:R-:W-:Y:S01]  /*45c0*/  ISETP.GE.AND P1, PT, R28.reuse, 0x9, PT ;  /* 0x000000091c00780c */ /* 0x040fe20003f26270 */
[----:B------:R-:W-:Y:S01]  /*45d0*/  FMUL R69, R69, R7 ;  /* 0x0000000745457220 */ /* 0x000fe20000400000 */
[----:B------:R-:W-:Y:S01]  /*45e0*/  F2FP.SATFINITE.E5M2.F32.PACK_AB_MERGE_C R75, RZ, R75, RZ ;  /* 0x0000004bff4b723e */ /* 0x000fe200048060ff */
[----:B------:R0:W-:Y:S01]  /*45f0*/  @!P2 STG.E.U8 desc[UR18][R8.64+0x1], R15 ;  /* 0x0000010f0800a986 */ /* 0x0001e2000c101112 */
[----:B------:R-:W-:Y:S01]  /*4600*/  ISETP.GE.AND P2, PT, R28, 0xa, PT ;  /* 0x0000000a1c00780c */ /* 0x000fe20003f46270 */
[-C--:B------:R-:W-:Y:S01]  /*4610*/  FMUL R70, R70, R7.reuse ;  /* 0x0000000746467220 */ /* 0x080fe20000400000 */
[----:B------:R-:W-:Y:S01]  /*4620*/  F2FP.SATFINITE.E5M2.F32.PACK_AB_MERGE_C R25, RZ, R76, RZ ;  /* 0x0000004cff19723e */ /* 0x000fe200048060ff */
[----:B------:R-:W-:Y:S01]  /*4630*/  @!P3 STG.E.U8 desc[UR18][R10.64], R77 ;  /* 0x0000004d0a00b986 */ /* 0x000fe2000c101112 */
[C---:B------:R-:W-:Y:S01]  /*4640*/  ISETP.LT.OR P3, PT, R27.reuse, 0x1, !P1 ;  /* 0x000000011b00780c */ /* 0x040fe20004f61670 */
[-C--:B------:R-:W-:Y:S01]  /*4650*/  FMUL R68, R68, R7.reuse ;  /* 0x0000000744447220 */ /* 0x080fe20000400000 */
[----:B------:R-:W-:Y:S01]  /*4660*/  ISETP.LT.OR P5, PT, R27, 0x1, !P2 ;  /* 0x000000011b00780c */ /* 0x000fe200057a1670 */
[-C--:B------:R-:W-:Y:S01]  /*4670*/  FMUL R67, R67, R7.reuse ;  /* 0x0000000743437220 */ /* 0x080fe20000400000 */
[----:B------:R-:W-:Y:S01]  /*4680*/  ISETP.LT.OR P1, PT, R27, 0x9, !P1 ;  /* 0x000000091b00780c */ /* 0x000fe20004f21670 */
[-C--:B------:R-:W-:Y:S01]  /*4690*/  FMUL R65, R65, R7.reuse ;  /* 0x0000000741417220 */ /* 0x080fe20000400000 */
[----:B------:R-:W-:Y:S01]  /*46a0*/  F2FP.SATFINITE.E5M2.F32.PACK_AB_MERGE_C R29, RZ, R74, RZ ;  /* 0x0000004aff1d723e */ /* 0x000fe200048060ff */
[-C--:B------:R-:W-:Y:S01]  /*46b0*/  FMUL R66, R66, R7.reuse ;  /* 0x0000000742427220 */ /* 0x080fe20000400000 */
[----:B0-----:R-:W-:Y:S01]  /*46c0*/  F2FP.SATFINITE.E5M2.F32.PACK_AB_MERGE_C R15, RZ, R78, RZ ;  /* 0x0000004eff0f723e */ /* 0x001fe200048060ff */
[-C--:B------:R-:W-:Y:S01]  /*46d0*/  FMUL R64, R64, R7.reuse ;  /* 0x0000000740407220 */ /* 0x080fe20000400000 */
[----:B------:R-:W-:Y:S01]  /*46e0*/  ISETP.LT.OR P2, PT, R27, 0x9, !P2 ;  /* 0x000000091b00780c */ /* 0x000fe20005741670 */
[-C--:B------:R-:W-:Y:S01]  /*46f0*/  FMUL R63, R63, R7.reuse ;  /* 0x000000073f3f7220 */ /* 0x080fe20000400000 */
[----:B------:R-:W-:Y:S01]  /*4700*/  F2FP.SATFINITE.E5M2.F32.PACK_AB_MERGE_C R31, RZ, R72, RZ ;  /* 0x00000048ff1f723e */ /* 0x000fe200048060ff */
[----:B------:R0:W-:Y:S01]  /*4710*/  @!P0 STG.E.U8 desc[UR18][R10.64+0x1], R15 ;  /* 0x0000010f0a008986 */ /* 0x0001e2000c101112 */
[C---:B------:R-:W-:Y:S01]  /*4720*/  ISETP.GE.AND P0, PT, R28.reuse, 0x11, PT ;  /* 0x000000111c00780c */ /* 0x040fe20003f06270 */
[----:B------:R-:W-:Y:S01]  /*4730*/  FMUL R61, R61, R7 ;  /* 0x000000073d3d7220 */ /* 0x000fe20000400000 */
[----:B------:R-:W-:Y:S01]  /*4740*/  F2FP.SATFINITE.E5M2.F32.PACK_AB_MERGE_C R69, RZ, R69, RZ ;  /* 0x00000045ff45723e */ /* 0x000fe200048060ff */
[----:B------:R-:W-:Y:S01]  /*4750*/  @!P3 STG.E.U8 desc[UR18][R8.64+0x8], R75 ;  /* 0x0000084b0800b986 */ /* 0x000fe2000c101112 */
[----:B------:R-:W-:Y:S01]  /*4760*/  ISETP.GE.AND P3, PT, R28, 0x12, PT ;  /* 0x000000121c00780c */ /* 0x000fe20003f66270 */
[----:B------:R-:W-:Y:S01]  /*4770*/  FMUL R62, R62, R7 ;  /* 0x000000073e3e7220 */ /* 0x000fe20000400000 */
[----:B------:R-:W-:Y:S01]  /*4780*/  F2FP.SATFINITE.E5M2.F32.PACK_AB_MERGE_C R67, RZ, R67, RZ ;  /* 0x00000043ff43723e */ /* 0x000fe200048060ff */
[----:B------:R1:W-:Y:S01]  /*4790*/  @!P5 STG.E.U8 desc[UR18][R8.64+0x9], R25 ;  /* 0x000009190800d986 */ /* 0x0003e2000c101112 */
[----:B------:R-:W-:Y:S01]  /*47a0*/  ISETP.LT.OR P5, PT, R27, 0x1, !P3 ;  /* 0x000000011b00780c */ /* 0x000fe20005fa1670 */
[-C--:B------:R-:W-:Y:S01]  /*47b0*/  FMUL R59, R59, R7.reuse ;  /* 0x000000073b3b7220 */ /* 0x080fe20000400000 */
[C---:B------:R-:W-:Y:S01]  /*47c0*/  ISETP.LT.OR P3, PT, R27.reuse, 0x9, !P3 ;  /* 0x000000091b00780c */ /* 0x040fe20005f61670 */
[----:B------:R-:W-:Y:S01]  /*47d0*/  @!P1 STG.E.U8 desc[UR18][R10.64+0x8], R29 ;  /* 0x0000081d0a009986 */ /* 0x000fe2000c101112 */
[----:B------:R-:W-:Y:S01]  /*47e0*/  ISETP.LT.OR P1, PT, R27, 0x1, !P0 ;  /* 0x000000011b00780c */ /* 0x000fe20004721670 */
[-C--:B------:R-:W-:Y:S01]  /*47f0*/  FMUL R60, R60, R7.reuse ;  /* 0x000000073c3c7220 */ /* 0x080fe20000400000 */
[----:B0-----:R-:W-:Y:S01]  /*4800*/  F2FP.SATFINITE.E5M2.F32.PACK_AB_MERGE_C R15, RZ, R70, RZ ;  /* 0x00000046ff0f723e */ /* 0x001fe200048060ff */
[----:B------:R-:W-:Y:S01]  /*4810*/  @!P2 STG.E.U8 desc[UR18][R10.64+0x9], R31 ;  /* 0x0000091f0a00a986 */ /* 0x000fe2000c101112 */
[----:B------:R-:W-:Y:S01]  /*4820*/  ISETP.GE.AND P2, PT, R28, 0x19, PT ;  /* 0x000000191c00780c */ /* 0x000fe20003f46270 */
[-C--:B------:R-:W-:Y:S01]  /*4830*/  FMUL R57, R57, R7.reuse ;  /* 0x0000000739397220 */ /* 0x080fe20000400000 */
[C---:B------:R-:W-:Y:S01]  /*4840*/  ISETP.LT.OR P0, PT, R27.reuse, 0x9, !P0 ;  /* 0x000000091b00780c */ /* 0x040fe20004701670 */
[-C--:B------:R-:W-:Y:S01]  /*4850*/  FMUL R58, R58, R7.reuse ;  /* 0x000000073a3a7220 */ /* 0x080fe20000400000 */
[----:B------:R-:W-:Y:S01]  /*4860*/  ISETP.LT.OR P6, PT, R27, 0x1, !P2 ;  /* 0x000000011b00780c */ /* 0x000fe200057c1670 */
[----:B------:R0:W-:Y:S01]  /*4870*/  @!P5 STG.E.U8 desc[UR18][R8.64+0x11], R15 ;  /* 0x0000110f0800d986 */ /* 0x0001e2000c101112 */
[----:B-1----:R-:W-:Y:S01]  /*4880*/  F2FP.SATFINITE.E5M2.F32.PACK_AB_MERGE_C R25, RZ, R68, RZ ;  /* 0x00000044ff19723e */ /* 0x002fe200048060ff */
[----:B------:R-:W-:Y:S01]  /*4890*/  FMUL R56, R56, R7 ;  /* 0x0000000738387220 */ /* 0x000fe20000400000 */
[----:B------:R-:W-:Y:S01]  /*48a0*/  F2FP.SATFINITE.E5M2.F32.PACK_AB_MERGE_C R65, RZ, R65, RZ ;  /* 0x00000041ff41723e */ /* 0x000fe200048060ff */
[----:B------:R-:W-:Y:S01]  /*48b0*/  @!P1 STG.E.U8 desc[UR18][R8.64+0x10], R69 ;  /* 0x0000104508009986 */ /* 0x000fe2000c101112 */
[----:B------:R-:W-:Y:S01]  /*48c0*/  ISETP.GE.AND P1, PT, R28, 0x1a, PT ;  /* 0x0000001a1c00780c */ /* 0x000fe20003f26270 */
[-C--:B------:R-:W-:Y:S01]  /*48d0*/  FMUL R23, R23, R7.reuse ;  /* 0x0000000717177220 */ /* 0x080fe20000400000 */
[C---:B------:R-:W-:Y:S01]  /*48e0*/  ISETP.LT.OR P2, PT, R27.reuse, 0x9, !P2 ;  /* 0x000000091b00780c */ /* 0x040fe20005741670 */
[----:B------:R1:W-:Y:S01]  /*48f0*/  @!P3 STG.E.U8 desc[UR18][R10.64+0x11], R25 ;  /* 0x000011190a00b986 */ /* 0x0003e2000c101112 */
[----:B------:R-:W-:Y:S01]  /*4900*/  ISETP.LT.OR P5, PT, R27, 0x1, !P1 ;  /* 0x000000011b00780c */ /* 0x000fe20004fa1670 */
[-C--:B------:R-:W-:Y:S01]  /*4910*/  FMUL R21, R21, R7.reuse ;  /* 0x0000000715157220 */ /* 0x080fe20000400000 */
[----:B------:R-:W-:Y:S01]  /*4920*/  ISETP.LT.OR P3, PT, R27, 0x9, !P1 ;  /* 0x000000091b00780c */ /* 0x000fe20004f61670 */
[----:B------:R-:W-:Y:S01]  /*4930*/  @!P0 STG.E.U8 desc[UR18][R10.64+0x10], R67 ;  /* 0x000010430a008986 */ /* 0x000fe2000c101112 */
[----:B0-----:R-:W-:Y:S01]  /*4940*/  F2FP.SATFINITE.E5M2.F32.PACK_AB_MERGE_C R15, RZ, R66, RZ ;  /* 0x00000042ff0f723e */ /* 0x001fe200048060ff */
[-C--:B------:R-:W-:Y:S01]  /*4950*/  FMUL R22, R22, R7.reuse ;  /* 0x0000000716167220 */ /* 0x080fe20000400000 */
[C---:B------:R-:W-:Y:S01]  /*4960*/  ISETP.GE.AND P0, PT, R28.reuse, 0x21, PT ;  /* 0x000000211c00780c */ /* 0x040fe20003f06270 */
[----:B------:R-:W-:Y:S01]  /*4970*/  @!P6 STG.E.U8 desc[UR18][R8.64+0x18], R65 ;  /* 0x000018410800e986 */ /* 0x000fe2000c101112 */
[----:B------:R-:W-:Y:S01]  /*4980*/  ISETP.GE.AND P1, PT, R28, 0x22, PT ;  /* 0x000000221c00780c */ /* 0x000fe20003f26270 */
[-C--:B------:R-:W-:Y:S01]  /*4990*/  FMUL R19, R19, R7.reuse ;  /* 0x0000000713137220 */ /* 0x080fe20000400000 */
[C---:B------:R-:W-:Y:S01]  /*49a0*/  ISETP.LT.OR P6, PT, R27.reuse, 0x1, !P0 ;  /* 0x000000011b00780c */ /* 0x040fe200047c1670 */
[-C--:B------:R-:W-:Y:S01]  /*49b0*/  FMUL R20, R20, R7.reuse ;  /* 0x0000000714147220 */ /* 0x080fe20000400000 */
[----:B-1----:R-:W-:Y:S01]  /*49c0*/  F2FP.SATFINITE.E5M2.F32.PACK_AB_MERGE_C R25, RZ, R64, RZ ;  /* 0x00000040ff19723e */ /* 0x002fe200048060ff */
[----:B------:R0:W-:Y:S01]  /*49d0*/  @!P5 STG.E.U8 desc[UR18][R8.64+0x19], R15 ;  /* 0x0000190f0800d986 */ /* 0x0001e2000c101112 */
[----:B------:R-:W-:Y:S01]  /*49e0*/  ISETP.LT.OR P5, PT, R27, 0x1, !P1 ;  /* 0x000000011b00780c */ /* 0x000fe20004fa1670 */
[----:B------:R-:W-:Y:S01]  /*49f0*/  FMUL R17, R17, R7 ;  /* 0x0000000711117220 */ /* 0x000fe20000400000 */
[----:B------:R-:W-:Y:S01]  /*4a00*/  F2FP.SATFINITE.E5M2.F32.PACK_AB_MERGE_C R63, RZ, R63, RZ ;  /* 0x0000003fff3f723e */ /* 0x000fe200048060ff */
[----:B------:R1:W-:Y:S01]  /*4a10*/  @!P3 STG.E.U8 desc[UR18][R10.64+0x19], R25 ;  /* 0x000019190a00b986 */ /* 0x0003e2000c101112 */
[----:B------:R-:W-:Y:S01]  /*4a20*/  F2FP.SATFINITE.E5M2.F32.PACK_AB_MERGE_C R61, RZ, R61, RZ ;  /* 0x0000003dff3d723e */ /* 0x000fe200048060ff */
[-C--:B------:R-:W-:Y:S01]  /*4a30*/  FMUL R18, R18, R7.reuse ;  /* 0x0000000712127220 */ /* 0x080fe20000400000 */
[----:B------:R-:W-:Y:S01]  /*4a40*/  F2FP.SATFINITE.E5M2.F32.PACK_AB_MERGE_C R29, RZ, R62, RZ ;  /* 0x0000003eff1d723e */ /* 0x000fe200048060ff */
[----:B------:R-:W-:Y:S01]  /*4a50*/  @!P2 STG.E.U8 desc[UR18][R10.64+0x18], R63 ;  /* 0x0000183f0a00a986 */ /* 0x000fe2000c101112 */
[----:B------:R-:W-:Y:S01]  /*4a60*/  ISETP.LT.OR P3, PT, R27, 0x9, !P1 ;  /* 0x000000091b00780c */ /* 0x000fe20004f61670 */
[-C--:B------:R-:W-:Y:S01]  /*4a70*/  FMUL R13, R13, R7.reuse ;  /* 0x000000070d0d7220 */ /* 0x080fe20000400000 */
[----:B------:R-:W-:Y:S01]  /*4a80*/  ISETP.GE.AND P2, PT, R28, 0x29, PT ;  /* 0x000000291c00780c */ /* 0x000fe20003f46270 */
[----:B------:R-:W-:Y:S01]  /*4a90*/  @!P6 STG.E.U8 desc[UR18][R8.64+0x20], R61 ;  /* 0x0000203d0800e986 */ /* 0x000fe2000c101112 */
[C---:B------:R-:W-:Y:S01]  /*4aa0*/  ISETP.LT.OR P0, PT, R27.reuse, 0x9, !P0 ;  /* 0x000000091b00780c */ /* 0x040fe20004701670 */
[----:B------:R-:W-:Y:S01]  /*4ab0*/  FMUL R16, R16, R7 ;  /* 0x0000000710107220 */ /* 0x000fe20000400000 */
[----:B------:R-:W-:Y:S01]  /*4ac0*/  ISETP.GE.AND P1, PT, R28, 0x2a, PT ;  /* 0x0000002a1c00780c */ /* 0x000fe20003f26270 */
[----:B------:R-:W-:Y:S01]  /*4ad0*/  @!P5 STG.E.U8 desc[UR18][R8.64+0x21], R29 ;  /* 0x0000211d0800d986 */ /* 0x000fe2000c101112 */
[----:B------:R-:W-:-:S02]  /*4ae0*/  ISETP.LT.OR P6, PT, R27, 0x1, !P2 ;  /* 0x000000011b00780c */ /* 0x000fc400057c1670 */
[C---:B------:R-:W-:Y:S02]  /*4af0*/  ISETP.LT.OR P5, PT, R27.reuse, 0x1, !P1 ;  /* 0x000000011b00780c */ /* 0x040fe40004fa1670 */
[----:B------:R-:W-:Y:S02]  /*4b00*/  F2FP.SATFINITE.E5M2.F32.PACK_AB_MERGE_C R59, RZ, R59, RZ ;  /* 0x0000003bff3b723e */ /* 0x000fe400048060ff */
[----:B0-----:R-:W-:Y:S02]  /*4b10*/  F2FP.SATFINITE.E5M2.F32.PACK_AB_MERGE_C R15, RZ, R60, RZ ;  /* 0x0000003cff0f723e */ /* 0x001fe400048060ff */
[----:B------:R-:W-:Y:S01]  /*4b20*/  F2FP.SATFINITE.E5M2.F32.PACK_AB_MERGE_C R57, RZ, R57, RZ ;  /* 0x00000039ff39723e */ /* 0x000fe200048060ff */
[----:B------:R-:W-:Y:S01]  /*4b30*/  @!P0 STG.E.U8 desc[UR18][R10.64+0x20], R59 ;  /* 0x0000203b0a008986 */ /* 0x000fe2000c101112 */
[----:B-1----:R-:W-:Y:S02]  /*4b40*/  F2FP.SATFINITE.E5M2.F32.PACK_AB_MERGE_C R25, RZ, R58, RZ ;  /* 0x0000003aff19723e */ /* 0x002fe400048060ff */
[C---:B------:R-:W-:Y:S01]  /*4b50*/  ISETP.LT.OR P1, PT, R27.reuse, 0x9, !P1 ;  /* 0x000000091b00780c */ /* 0x040fe20004f21670 */
[----:B------:R0:W-:Y:S01]  /*4b60*/  @!P3 STG.E.U8 desc[UR18][R10.64+0x21], R15 ;  /* 0x0000210f0a00b986 */ /* 0x0001e2000c101112 */
[----:B------:R-:W-:-:S02]  /*4b70*/  ISETP.LT.OR P2, PT, R27, 0x9, !P2 ;  /* 0x000000091b00780c */ /* 0x000fc40005741670 */
[C---:B------:R-:W-:Y:S01]  /*4b80*/  ISETP.GE.AND P3, PT, R28.reuse, 0x31, PT ;  /* 0x000000311c00780c */ /* 0x040fe20003f66270 */
[----:B------:R-:W-:Y:S01]  /*4b90*/  @!P6 STG.E.U8 desc[UR18][R8.64+0x28], R57 ;  /* 0x000028390800e986 */ /* 0x000fe2000c101112 */
[----:B------:R-:W-:Y:S02]  /*4ba0*/  ISETP.GE.AND P0, PT, R28, 0x32, PT ;  /* 0x000000321c00780c */ /* 0x000fe40003f06270 */
[----:B------:R-:W-:Y:S01]  /*4bb0*/  F2FP.SATFINITE.E5M2.F32.PACK_AB_MERGE_C R23, RZ, R23, RZ ;  /* 0x00000017ff17723e */ /* 0x000fe200048060ff */
[----:B------:R1:W-:Y:S01]  /*4bc0*/  @!P5 STG.E.U8 desc[UR18][R8.64+0x29], R25 ;  /* 0x000029190800d986 */ /* 0x0003e2000c101112 */
[C---:B------:R-:W-:Y:S02]  /*4bd0*/  ISETP.LT.OR P5, PT, R27.reuse, 0x1, !P3 ;  /* 0x000000011b00780c */ /* 0x040fe40005fa1670 */
[----:B------:R-:W-:Y:S02]  /*4be0*/  ISETP.LT.OR P6, PT, R27, 0x1, !P0 ;  /* 0x000000011b00780c */ /* 0x000fe400047c1670 */
[----:B0-----:R-:W-:Y:S01]  /*4bf0*/  F2FP.SATFINITE.E5M2.F32.PACK_AB_MERGE_C R15, RZ, R56, RZ ;  /* 0x00000038ff0f723e */ /* 0x001fe200048060ff */
[----:B------:R-:W-:Y:S01]  /*4c00*/  @!P2 STG.E.U8 desc[UR18][R10.64+0x28], R23 ;  /* 0x000028170a00a986 */ /* 0x000fe2000c101112 */
[----:B------:R-:W-:-:S02]  /*4c10*/  F2FP.SATFINITE.E5M2.F32.PACK_AB_MERGE_C R21, RZ, R21, RZ ;  /* 0x00000015ff15723e */ /* 0x000fc400048060ff */
[C---:B------:R-:W-:Y:S01]  /*4c20*/  ISETP.GE.AND P2, PT, R28.reuse, 0x3a, PT ;  /* 0x0000003a1c00780c */ /* 0x040fe20003f46270 */
[----:B------:R0:W-:Y:S01]  /*4c30*/  @!P1 STG.E.U8 desc[UR18][R10.64+0x29], R15 ;  /* 0x0000290f0a009986 */ /* 0x0001e2000c101112 */
[C---:B------:R-:W-:Y:S02]  /*4c40*/  ISETP.LT.OR P1, PT, R27.reuse, 0x9, !P3 ;  /* 0x000000091b00780c */ /* 0x040fe40005f21670 */
[----:B-1----:R-:W-:Y:S01]  /*4c50*/  F2FP.SATFINITE.E5M2.F32.PACK_AB_MERGE_C R25, RZ, R22, RZ ;  /* 0x00000016ff19723e */ /* 0x002fe200048060ff */
[----:B------:R1:W-:Y:S01]  /*4c60*/  @!P5 STG.E.U8 desc[UR18][R8.64+0x30], R21 ;  /* 0x000030150800d986 */ /* 0x0003e2000c101112 */
[----:B------:R-:W-:Y:S02]  /*4c70*/  ISETP.GE.AND P3, PT, R28, 0x39, PT ;  /* 0x000000391c00780c */ /* 0x000fe40003f66270 */
[C---:B------:R-:W-:Y:S01]  /*4c80*/  ISETP.LT.OR P0, PT, R27.reuse, 0x9, !P0 ;  /* 0x000000091b00780c */ /* 0x040fe20004701670 */
[----:B------:R2:W-:Y:S01]  /*4c90*/  @!P6 STG.E.U8 desc[UR18][R8.64+0x31], R25 ;  /* 0x000031190800e986 */ /* 0x0005e2000c101112 */
[----:B------:R-:W-:-:S02]  /*4ca0*/  ISETP.LT.OR P5, PT, R27, 0x1, !P3 ;  /* 0x000000011b00780c */ /* 0x000fc40005fa1670 */
[C---:B------:R-:W-:Y:S02]  /*4cb0*/  ISETP.LT.OR P6, PT, R27.reuse, 0x1, !P2 ;  /* 0x000000011b00780c */ /* 0x040fe400057c1670 */
[C---:B------:R-:W-:Y:S02]  /*4cc0*/  ISETP.LT.OR P3, PT, R27.reuse, 0x9, !P3 ;  /* 0x000000091b00780c */ /* 0x040fe40005f61670 */
[----:B------:R-:W-:Y:S02]  /*4cd0*/  ISETP.LT.OR P2, PT, R27, 0x9, !P2 ;  /* 0x000000091b00780c */ /* 0x000fe40005741670 */
[----:B------:R-:W-:Y:S02]  /*4ce0*/  F2FP.SATFINITE.E5M2.F32.PACK_AB_MERGE_C R19, RZ, R19, RZ ;  /* 0x00000013ff13723e */ /* 0x000fe400048060ff */
[----:B0-----:R-:W-:Y:S02]  /*4cf0*/  F2FP.SATFINITE.E5M2.F32.PACK_AB_MERGE_C R15, RZ, R20, RZ ;  /* 0x00000014ff0f723e */ /* 0x001fe400048060ff */
[----:B------:R-:W-:Y:S01]  /*4d00*/  F2FP.SATFINITE.E5M2.F32.PACK_AB_MERGE_C R17, RZ, R17, RZ ;  /* 0x00000011ff11723e */ /* 0x000fe200048060ff */
[----:B------:R2:W-:Y:S01]  /*4d10*/  @!P1 STG.E.U8 desc[UR18][R10.64+0x30], R19 ;  /* 0x000030130a009986 */ /* 0x0005e2000c101112 */
[----:B-1----:R-:W-:-:S02]  /*4d20*/  F2FP.SATFINITE.E5M2.F32.PACK_AB_MERGE_C R21, RZ, R18, RZ ;  /* 0x00000012ff15723e */ /* 0x002fc400048060ff */
[----:B------:R-:W-:Y:S01]  /*4d30*/  F2FP.SATFINITE.E5M2.F32.PACK_AB_MERGE_C R13, RZ, R13, RZ ;  /* 0x0000000dff0d723e */ /* 0x000fe200048060ff */
[----:B------:R2:W-:Y:S01]  /*4d40*/  @!P0 STG.E.U8 desc[UR18][R10.64+0x31], R15 ;  /* 0x0000310f0a008986 */ /* 0x0005e2000c101112 */
[----:B------:R-:W-:-:S03]  /*4d50*/  F2FP.SATFINITE.E5M2.F32.PACK_AB_MERGE_C R23, RZ, R16, RZ ;  /* 0x00000010ff17723e */ /* 0x000fc600048060ff */
[----:B------:R2:W-:Y:S04]  /*4d60*/  @!P5 STG.E.U8 desc[UR18][R8.64+0x38], R17 ;  /* 0x000038110800d986 */ /* 0x0005e8000c101112 */
[----:B------:R2:W-:Y:S04]  /*4d70*/  @!P6 STG.E.U8 desc[UR18][R8.64+0x39], R21 ;  /* 0x000039150800e986 */ /* 0x0005e8000c101112 */
[----:B------:R2:W-:Y:S04]  /*4d80*/  @!P3 STG.E.U8 desc[UR18][R10.64+0x38], R13 ;  /* 0x0000380d0a00b986 */ /* 0x0005e8000c101112 */
[----:B------:R2:W-:Y:S02]  /*4d90*/  @!P2 STG.E.U8 desc[UR18][R10.64+0x39], R23 ;  /* 0x000039170a00a986 */ /* 0x0005e4000c101112 */
.L_x_103:
[----:B------:R-:W-:Y:S05]  /*4da0*/  BSYNC B0 ;  /* 0x0000000000007941 */ /* 0x000fea0003800000 */
.L_x_37:
[----:B------:R-:W-:Y:S01]  /*4db0*/  ULDC UR6, c[0x0][0xc] ;  /* 0x0000030000067ab9 */ /* 0x000fe20000000800 */
[----:B------:R-:W-:Y:S01]  /*4dc0*/  ULDC UR7, c[0x0][0x10] ;  /* 0x0000040000077ab9 */ /* 0x000fe20000000800 */
[----:B0-23--:R-:W0:Y:S01]  /*4dd0*/  LDC R9, c[0x0][0x14] ;  /* 0x00000500ff097b82 */ /* 0x00de220000000800 */
[----:B------:R-:W-:Y:S01]  /*4de0*/  UIMAD.WIDE.U32 UR6, UR6, UR7, URZ ;  /* 0x00000007060672a5 */ /* 0x000fe2000f8e003f */
[----:B-----5:R-:W-:Y:S01]  /*4df0*/  PRMT R8, RZ, 0x7610, R8 ;  /* 0x00007610ff087816 */ /* 0x020fe20000000008 */
[----:B------:R-:W-:Y:S02]  /*4e00*/  IMAD.MOV.U32 R15, RZ, RZ, -0x1 ;  /* 0xffffffffff0f7424 */ /* 0x000fe400078e00ff */
[----:B------:R-:W-:Y:S02]  /*4e10*/  IMAD.MOV.U32 R73, RZ, RZ, -0x1 ;  /* 0xffffffffff497424 */ /* 0x000fe400078e00ff */
[----:B0-----:R-:W-:-:S04]  /*4e20*/  IMAD.WIDE.U32 R4, R9, UR6, R4 ;  /* 0x0000000609047c25 */ /* 0x001fc8000f8e0004 */
[----:B------:R-:W-:Y:S01]  /*4e30*/  IMAD R9, R9, UR7, RZ ;  /* 0x0000000709097c24 */ /* 0x000fe2000f8e02ff */
[----:B------:R-:W-:Y:S02]  /*4e40*/  ULDC.64 UR6, c[0x0][0x650] ;  /* 0x0001940000067ab9 */ /* 0x000fe40000000a00 */
[----:B------:R-:W-:Y:S01]  /*4e50*/  ISETP.GE.U32.AND P0, PT, R4, UR6, PT ;  /* 0x0000000604007c0c */ /* 0x000fe2000bf06070 */
[----:B------:R-:W-:-:S05]  /*4e60*/  IMAD.IADD R5, R5, 0x1, R9 ;  /* 0x0000000105057824 */ /* 0x000fca00078e0209 */
[----:B------:R-:W-:-:S13]  /*4e70*/  ISETP.GE.U32.AND.EX P0, PT, R5, UR7, PT, P0 ;  /* 0x0000000705007c0c */ /* 0x000fda000bf06100 */
[----:B------:R-:W-:Y:S05]  /*4e80*/  @P0 BRA `(.L_x_104) ;  /* 0x0000000400600947 */ /* 0x000fea0003800000 */
[----:B------:R-:W0:Y:S01]  /*4e90*/  S2R R22, SR_CTAID.X ;  /* 0x0000000000167919 */ /* 0x000e220000002500 */
[----:B------:R-:W2:Y:S01]  /*4ea0*/  LDC.64 R16, c[0x0][0x628] ;  /* 0x00018a00ff107b82 */ /* 0x000ea20000000a00 */
[----:B------:R-:W-:Y:S01]  /*4eb0*/  ULDC UR6, c[0x0][0x150] ;  /* 0x0000540000067ab9 */ /* 0x000fe20000000800 */
[----:B------:R-:W-:Y:S01]  /*4ec0*/  IMAD.MOV.U32 R14, RZ, RZ, R4 ;  /* 0x000000ffff0e7224 */ /* 0x000fe200078e0004 */
[----:B-1--4-:R-:W1:Y:S01]  /*4ed0*/  S2R R24, SR_CTAID.Y ;  /* 0x0000000000187919 */ /* 0x012e620000002600 */
[----:B------:R-:W-:-:S04]  /*4ee0*/  IMAD.MOV.U32 R15, RZ, RZ, R5 ;  /* 0x000000ffff0f7224 */ /* 0x000fc800078e0005 */
[----:B------:R-:W3:Y:S08]  /*4ef0*/  LDC R25, c[0x0][0x144] ;  /* 0x00005100ff197b82 */ /* 0x000ef00000000800 */
[----:B------:R-:W4:Y:S08]  /*4f00*/  LDC R18, c[0x0][0x630] ;  /* 0x00018c00ff127b82 */ /* 0x000f300000000800 */
[----:B------:R-:W1:Y:S01]  /*4f10*/  LDC.64 R20, c[0x0][0x620] ;  /* 0x00018800ff147b82 */ /* 0x000e620000000a00 */
[----:B--2---:R-:W-:-:S04]  /*4f20*/  ISETP.NE.U32.AND P0, PT, R16, RZ, PT ;  /* 0x000000ff1000720c */ /* 0x004fc80003f05070 */
[----:B------:R-:W-:Y:S02]  /*4f30*/  ISETP.NE.AND.EX P0, PT, R17, RZ, PT, P0 ;  /* 0x000000ff1100720c */ /* 0x000fe40003f05300 */
[----:B0-----:R-:W-:-:S05]  /*4f40*/  I2FP.F32.U32 R8, R22 ;  /* 0x0000001600087245 */ /* 0x001fca0000201000 */
[----:B------:R-:W-:-:S04]  /*4f50*/  FMUL R8, R8, UR6 ;  /* 0x0000000608087c20 */ /* 0x000fc80008400000 */
[----:B------:R0:W2:Y:S02]  /*4f60*/  F2I.U32.TRUNC.NTZ R23, R8 ;  /* 0x0000000800177305 */ /* 0x0000a4000020f000 */
[----:B---34-:R-:W-:Y:S05]  /*4f70*/  @!P0 BRA `(.L_x_105) ;  /* 0x0000000000288947 */ /* 0x018fea0003800000 */
[----:B------:R-:W3:Y:S02]  /*4f80*/  LDC R9, c[0x0][0x634] ;  /* 0x00018d00ff097b82 */ /* 0x000ee40000000800 */
[----:B---3--:R-:W-:-:S05]  /*4f90*/  IADD3 R13, P0, R4, R9, RZ ;  /* 0x00000009040d7210 */ /* 0x008fca0007f1e0ff */
[----:B------:R-:W-:-:S04]  /*4fa0*/  IMAD.X R19, RZ, RZ, R5, P0 ;  /* 0x000000ffff137224 */ /* 0x000fc800000e0605 */
[----:B0-----:R-:W-:-:S04]  /*4fb0*/  IMAD.WIDE.U32 R8, R19, R16, RZ ;  /* 0x0000001013087225 */ /* 0x001fc800078e00ff */
[----:B------:R-:W-:-:S04]  /*4fc0*/  IMAD.WIDE.U32 R10, P0, R13, R17, R8 ;  /* 0x000000110d0a7225 */ /* 0x000fc80007800008 */
[----:B------:R-:W-:-:S04]  /*4fd0*/  IMAD.WIDE.U32 R8, R13, R16, RZ ;  /* 0x000000100d087225 */ /* 0x000fc800078e00ff */
[----:B------:R-:W-:Y:S01]  /*4fe0*/  IMAD.X R15, RZ, RZ, RZ, P0 ;  /* 0x000000ffff0f7224 */ /* 0x000fe200000e06ff */
[----:B------:R-:W-:Y:S01]  /*4ff0*/  IADD3 RZ, P0, R9, R10, RZ ;  /* 0x0000000a09ff7210 */ /* 0x000fe20007f1e0ff */
[----:B------:R-:W-:-:S04]  /*5000*/  IMAD.MOV.U32 R14, RZ, RZ, R11 ;  /* 0x000000ffff0e7224 */ /* 0x000fc800078e000b */
[----:B------:R-:W-:-:S08]  /*5010*/  IMAD.WIDE.U32.X R14, R19, R17, R14, P0 ;  /* 0x00000011130e7225 */ /* 0x000fd000000e040e */
.L_x_105:
[----:B------:R-:W3:Y:S01]  /*5020*/  LDC.64 R30, c[0x0][0x640] ;  /* 0x00019000ff1e7b82 */ /* 0x000ee20000000a00 */
[-C--:B------:R-:W-:Y:S01]  /*5030*/  SHF.R.U64 R73, R14, R18.reuse, R15 ;  /* 0x000000120e497219 */ /* 0x080fe2000000120f */
[----:B--2---:R-:W-:Y:S01]  /*5040*/  IMAD.MOV R23, RZ, RZ, -R23 ;  /* 0x000000ffff177224 */ /* 0x004fe200078e0a17 */
[----:B0-----:R-:W-:Y:S01]  /*5050*/  SHF.R.U32.HI R8, RZ, R18, R15 ;  /* 0x00000012ff087219 */ /* 0x001fe2000001160f */
[----:B------:R-:W-:Y:S01]  /*5060*/  ULDC UR6, c[0x0][0x154] ;  /* 0x0000550000067ab9 */ /* 0x000fe20000000800 */
[----:B------:R-:W-:Y:S01]  /*5070*/  IADD3 R11, P0, RZ, -R73, RZ ;  /* 0x80000049ff0b7210 */ /* 0x000fe20007f1e0ff */
[----:B------:R-:W-:Y:S02]  /*5080*/  IMAD R23, R25, R23, R22 ;  /* 0x0000001719177224 */ /* 0x000fe400078e0216 */
[----:B------:R-:W0:Y:S01]  /*5090*/  LDC R14, c[0x0][0x618] ;  /* 0x00018600ff0e7b82 */ /* 0x000e220000000800 */
[----:B------:R-:W-:Y:S02]  /*50a0*/  IMAD.MOV.U32 R13, RZ, RZ, 0x1 ;  /* 0x00000001ff0d7424 */ /* 0x000fe400078e00ff */
[----:B------:R-:W-:-:S04]  /*50b0*/  IMAD.X R9, RZ, RZ, ~R8, P0 ;  /* 0x000000ffff097224 */ /* 0x000fc800000e0e08 */
[-C--:B-1----:R-:W-:Y:S01]  /*50c0*/  IMAD R10, R9, R20.reuse, RZ ;  /* 0x00000014090a7224 */ /* 0x082fe200078e02ff */
[----:B------:R-:W1:Y:S01]  /*50d0*/  LDC R26, c[0x0][0x608] ;  /* 0x00018200ff1a7b82 */ /* 0x000e620000000800 */
[----:B------:R-:W-:-:S04]  /*50e0*/  IMAD.WIDE.U32 R8, R11, R20, R4 ;  /* 0x000000140b087225 */ /* 0x000fc800078e0004 */
[----:B------:R-:W-:Y:S01]  /*50f0*/  IMAD R11, R11, R21, R10 ;  /* 0x000000150b0b7224 */ /* 0x000fe200078e020a */
[----:B------:R-:W-:Y:S02]  /*5100*/  I2FP.F32.U32 R10, R24 ;  /* 0x00000018000a7245 */ /* 0x000fe40000201000 */
[----:B------:R-:W2:Y:S01]  /*5110*/  LDC R28, c[0x0][0x658] ;  /* 0x00019600ff1c7b82 */ /* 0x000ea20000000800 */
[----:B------:R-:W-:Y:S01]  /*5120*/  IMAD.IADD R9, R9, 0x1, R11 ;  /* 0x0000000109097824 */ /* 0x000fe200078e020b */
[----:B---3--:R-:W-:Y:S01]  /*5130*/  ISETP.NE.U32.AND P0, PT, R30, RZ, PT ;  /* 0x000000ff1e00720c */ /* 0x008fe20003f05070 */
[----:B------:R-:W-:Y:S01]  /*5140*/  FMUL R10, R10, UR6 ;  /* 0x000000060a0a7c20 */ /* 0x000fe20008400000 */
[----:B------:R-:W-:Y:S02]  /*5150*/  IMAD.MOV.U32 R11, RZ, RZ, -0x1 ;  /* 0xffffffffff0b7424 */ /* 0x000fe400078e00ff */
[----:B------:R-:W-:Y:S01]  /*5160*/  ISETP.NE.AND.EX P0, PT, R31, RZ, PT, P0 ;  /* 0x000000ff1f00720c */ /* 0x000fe20003f05300 */
[----:B------:R3:W4:Y:S01]  /*5170*/  F2I.U32.TRUNC.NTZ R19, R10 ;  /* 0x0000000a00137305 */ /* 0x000722000020f000 */
[----:B------:R-:W3:Y:S01]  /*5180*/  LDC R21, c[0x0][0x148] ;  /* 0x00005200ff157b82 */ /* 0x000ee20000000800 */
[----:B0-----:R-:W-:-:S02]  /*5190*/  SHF.R.U64 R18, R8, R14, R9 ;  /* 0x0000000e08127219 */ /* 0x001fc40000001209 */
[----:B------:R-:W-:-:S05]  /*51a0*/  SHF.R.U32.HI R9, RZ, R14, R9 ;  /* 0x0000000eff097219 */ /* 0x000fca0000011609 */
[----:B------:R-:W0:Y:S01]  /*51b0*/  LDC R22, c[0x0][0x600] ;  /* 0x00018000ff167b82 */ /* 0x000e220000000800 */
[-CC-:B-1----:R-:W-:Y:S02]  /*51c0*/  SHF.R.U64 R16, R18, R26.reuse, R9.reuse ;  /* 0x0000001a12107219 */ /* 0x182fe40000001209 */
[----:B------:R-:W-:-:S05]  /*51d0*/  SHF.R.U32.HI R9, RZ, R26, R9 ;  /* 0x0000001aff097219 */ /* 0x000fca0000011609 */
[----:B------:R-:W1:Y:S01]  /*51e0*/  LDC R27, c[0x0][0x648] ;  /* 0x00019200ff1b7b82 */ /* 0x000e620000000800 */
[-CC-:B--2---:R-:W-:Y:S02]  /*51f0*/  SHF.R.U64 R20, R16, R28.reuse, R9.reuse ;  /* 0x0000001c10147219 */ /* 0x184fe40000001209 */
[-C--:B------:R-:W-:Y:S02]  /*5200*/  SHF.L.U32 R11, R11, R28.reuse, RZ ;  /* 0x0000001c0b0b7219 */ /* 0x080fe400000006ff */
[-C--:B------:R-:W-:Y:S01]  /*5210*/  SHF.R.U32.HI R9, RZ, R28.reuse, R9 ;  /* 0x0000001cff097219 */ /* 0x080fe20000011609 */
[----:B------:R-:W-:Y:S01]  /*5220*/  IMAD.MOV.U32 R8, RZ, RZ, R20 ;  /* 0x000000ffff087224 */ /* 0x000fe200078e0014 */
[----:B------:R-:W-:Y:S01]  /*5230*/  SHF.L.U32 R26, R13, R28, RZ ;  /* 0x0000001c0d1a7219 */ /* 0x000fe200000006ff */
[----:B------:R-:W2:Y:S01]  /*5240*/  LDC R29, c[0x0][0x638] ;  /* 0x00018e00ff1d7b82 */ /* 0x000ea20000000800 */
[----:B------:R-:W-:-:S07]  /*5250*/  LOP3.LUT R25, RZ, R11, RZ, 0x33, !PT ;  /* 0x0000000bff197212 */ /* 0x000fce00078e33ff */
[----:B------:R-:W0:Y:S01]  /*5260*/  LDC R32, c[0x0][0x610] ;  /* 0x00018400ff207b82 */ /* 0x000e220000000800 */
[----:B----4-:R-:W-:Y:S05]  /*5270*/  @!P0 BRA `(.L_x_106) ;  /* 0x0000000000288947 */ /* 0x010fea0003800000 */
[----:B------:R-:W4:Y:S02]  /*5280*/  LDC R13, c[0x0][0x64c] ;  /* 0x00019300ff0d7b82 */ /* 0x000f240000000800 */
[----:B----4-:R-:W-:-:S05]  /*5290*/  IADD3 R13, P0, R20, R13, RZ ;  /* 0x0000000d140d7210 */ /* 0x010fca0007f1e0ff */
[----:B------:R-:W-:-:S04]  /*52a0*/  IMAD.X R17, RZ, RZ, R9, P0 ;  /* 0x000000ffff117224 */ /* 0x000fc800000e0609 */
[----:B------:R-:W-:-:S04]  /*52b0*/  IMAD.WIDE.U32 R8, R17, R30, RZ ;  /* 0x0000001e11087225 */ /* 0x000fc800078e00ff */
[----:B---3--:R-:W-:-:S04]  /*52c0*/  IMAD.WIDE.U32 R10, P0, R13, R31, R8 ;  /* 0x0000001f0d0a7225 */ /* 0x008fc80007800008 */
[----:B------:R-:W-:-:S04]  /*52d0*/  IMAD.WIDE.U32 R8, R13, R30, RZ ;  /* 0x0000001e0d087225 */ /* 0x000fc800078e00ff */
[----:B------:R-:W-:Y:S01]  /*52e0*/  IMAD.X R15, RZ, RZ, RZ, P0 ;  /* 0x000000ffff0f7224 */ /* 0x000fe200000e06ff */
[----:B------:R-:W-:Y:S01]  /*52f0*/  IADD3 RZ, P0, R9, R10, RZ ;  /* 0x0000000a09ff7210 */ /* 0x000fe20007f1e0ff */
[----:B------:R-:W-:-:S04]  /*5300*/  IMAD.MOV.U32 R14, RZ, RZ, R11 ;  /* 0x000000ffff0e7224 */ /* 0x000fc800078e000b */
[----:B------:R-:W-:-:S08]  /*5310*/  IMAD.WIDE.U32.X R8, R17, R31, R14, P0 ;  /* 0x0000001f11087225 */ /* 0x000fd000000e040e */
.L_x_106:
[----:B-1----:R-:W-:Y:S01]  /*5320*/  SHF.R.U64 R8, R8, R27, R9 ;  /* 0x0000001b08087219 */ /* 0x002fe20000001209 */
[----:B0-----:R-:W-:Y:S01]  /*5330*/  VIADD R13, R22, 0xffffffff ;  /* 0xffffffff160d7836 */ /* 0x001fe20000000000 */
[----:B------:R-:W-:Y:S01]  /*5340*/  LOP3.LUT R11, R16, R25, RZ, 0xc0, !PT ;  /* 0x00000019100b7212 */ /* 0x000fe200078ec0ff */
[----:B------:R-:W-:Y:S02]  /*5350*/  IMAD.MOV R19, RZ, RZ, -R19 ;  /* 0x000000ffff137224 */ /* 0x000fe400078e0a13 */
[----:B------:R-:W-:Y:S02]  /*5360*/  IMAD.MOV R9, RZ, RZ, -R8 ;  /* 0x000000ffff097224 */ /* 0x000fe400078e0a08 */
[----:B------:R-:W-:Y:S01]  /*5370*/  IMAD R26, R26, R8, R11 ;  /* 0x000000081a1a7224 */ /* 0x000fe200078e020b */
[----:B------:R-:W-:Y:S01]  /*5380*/  LOP3.LUT R11, R18, R13, RZ, 0xc0, !PT ;  /* 0x0000000d120b7212 */ /* 0x000fe200078ec0ff */
[----:B---3--:R-:W-:Y:S02]  /*5390*/  @P4 IMAD R23, R21, R19, R24 ;  /* 0x0000001315174224 */ /* 0x008fe400078e0218 */
[----:B--2---:R-:W-:-:S02]  /*53a0*/  IMAD R8, R9, R29, R20 ;  /* 0x0000001d09087224 */ /* 0x004fc400078e0214 */
[----:B------:R-:W-:Y:S02]  /*53b0*/  IMAD R26, R26, R32, R23 ;  /* 0x000000201a1a7224 */ /* 0x000fe400078e0217 */
[----:B------:R-:W-:Y:S02]  /*53c0*/  IMAD R9, R8, R22, R11 ;  /* 0x0000001608097224 */ /* 0x000fe400078e020b */
[----:B------:R-:W-:-:S03]  /*53d0*/  IMAD.MOV.U32 R10, RZ, RZ, 0x1 ;  /* 0x00000001ff0a7424 */ /* 0x000fc600078e00ff */
[----:B------:R-:W-:Y:S02]  /*53e0*/  SEL R15, R9, R26, !P4 ;  /* 0x0000001a090f7207 */ /* 0x000fe40006000000 */
[----:B------:R-:W-:Y:S02]  /*53f0*/  PRMT R8, R10, 0x7610, R8 ;  /* 0x000076100a087816 */ /* 0x000fe40000000008 */
[----:B------:R-:W-:-:S07]  /*5400*/  SEL R26, R26, R9, !P4 ;  /* 0x000000091a1a7207 */ /* 0x000fce0006000000 */
.L_x_104:
[----:B------:R-:W-:Y:S01]  /*5410*/  LOP3.LUT P0, RZ, R8, 0xff, RZ, 0xc0, !PT ;  /* 0x000000ff08ff7812 */ /* 0x000fe2000780c0ff */
[----:B------:R-:W-:-:S12]  /*5420*/  IMAD.MOV.U32 R71, RZ, RZ, R26 ;  /* 0x000000ffff477224 */ /* 0x000fd800078e001a */
[----:B------:R-:W-:Y:S05]  /*5430*/  @P0 BRA `(.L_x_107) ;  /* 0xffffffbc00580947 */ /* 0x000fea000383ffff */
[----:B------:R-:W-:Y:S05]  /*5440*/  EXIT ;  /* 0x000000000000794d */ /* 0x000fea0003800000 */
.L_x_7:
[----:B0-----:R-:W-:Y:S01]  /*5450*/  ULDC.64 UR4, c[0x0][0x650] ;  /* 0x0001940000047ab9 */ /* 0x001fe20000000a00 */
        /* <DEDUP_REMOVED lines=25> */
.L_x_109:
[----:B------:R-:W0:Y:S01]  /*55f0*/  LDC.64 R28, c[0x0][0x640] ;  /* 0x00019000ff1c7b82 */ /* 0x000e220000000a00 */
[-CC-:B------:R-:W-:Y:S01]  /*5600*/  SHF.R.U64 R21, R16, R6.reuse, R17.reuse ;  /* 0x0000000610157219 */ /* 0x180fe20000001211 */
[----:B------:R-:W-:Y:S01]  /*5610*/  IMAD.MOV.U32 R31, RZ, RZ, 0x1 ;  /* 0x00000001ff1f7424 */ /* 0x000fe200078e00ff */
[----:B------:R-:W-:Y:S02]  /*5620*/  SHF.R.U32.HI R3, RZ, R6, R17 ;  /* 0x00000006ff037219 */ /* 0x000fe40000011611 */
[----:B------:R-:W-:-:S03]  /*5630*/  IADD3 R15, P0, RZ, -R21, RZ ;  /* 0x80000015ff0f7210 */ /* 0x000fc60007f1e0ff */
[----:B------:R-:W1:Y:S02]  /*5640*/  LDC R14, c[0x0][0x618] ;  /* 0x00018600ff0e7b82 */ /* 0x000e640000000800 */
[----:B------:R-:W-:Y:S02]  /*5650*/  IMAD.X R3, RZ, RZ, ~R3, P0 ;  /* 0x000000ffff037224 */ /* 0x000fe400000e0e03 */
[----:B------:R-:W-:-:S04]  /*5660*/  IMAD.WIDE.U32 R12, R15, R22, R4 ;  /* 0x000000160f0c7225 */ /* 0x000fc800078e0004 */
[----:B------:R-:W2:Y:S01]  /*5670*/  LDC R16, c[0x0][0x608] ;  /* 0x00018200ff107b82 */ /* 0x000ea20000000800 */
[----:B------:R-:W-:-:S04]  /*5680*/  IMAD R6, R3, R22, RZ ;  /* 0x0000001603067224 */ /* 0x000fc800078e02ff */
[----:B------:R-:W-:-:S03]  /*5690*/  IMAD R3, R15, R23, R6 ;  /* 0x000000170f037224 */ /* 0x000fc600078e0206 */
[----:B------:R-:W3:Y:S01]  /*56a0*/  LDC R26, c[0x0][0x658] ;  /* 0x00019600ff1a7b82 */ /* 0x000ee20000000800 */
[----:B------:R-:W-:Y:S01]  /*56b0*/  IMAD.IADD R3, R13, 0x1, R3 ;  /* 0x000000010d037824 */ /* 0x000fe200078e0203 */
[----:B0-----:R-:W-:Y:S01]  /*56c0*/  ISETP.NE.U32.AND P0, PT, R28, RZ, PT ;  /* 0x000000ff1c00720c */ /* 0x001fe20003f05070 */
[----:B------:R-:W-:-:S03]  /*56d0*/  IMAD.MOV.U32 R13, RZ, RZ, -0x1 ;  /* 0xffffffffff0d7424 */ /* 0x000fc600078e00ff */
        /* <DEDUP_REMOVED lines=25> */
.L_x_110:
[----:B-1----:R-:W-:Y:S01]  /*5870*/  SHF.R.U64 R6, R12, R25, R13 ;  /* 0x000000190c067219 */ /* 0x002fe2000000120d */
[----:B0-----:R-:W-:Y:S01]  /*5880*/  VIADD R13, R24, 0xffffffff ;  /* 0xffffffff180d7836 */ /* 0x001fe20000000000 */
[----:B------:R-:W-:Y:S01]  /*5890*/  SHF.L.U32 R9, R31, R26, RZ ;  /* 0x0000001a1f097219 */ /* 0x000fe200000006ff */
[----:B------:R-:W-:Y:S01]  /*58a0*/  @P4 IMAD R10, R11, R20, R8 ;  /* 0x000000140b0a4224 */ /* 0x000fe200078e0208 */
[----:B------:R-:W-:Y:S01]  /*58b0*/  LOP3.LUT R3, R22, R33, RZ, 0xc0, !PT ;  /* 0x0000002116037212 */ /* 0x000fe200078ec0ff */
[----:B------:R-:W-:Y:S01]  /*58c0*/  IMAD.MOV R12, RZ, RZ, -R6 ;  /* 0x000000ffff0c7224 */ /* 0x000fe200078e0a06 */
[----:B------:R-:W-:Y:S01]  /*58d0*/  LOP3.LUT R18, R18, R13, RZ, 0xc0, !PT ;  /* 0x0000000d12127212 */ /* 0x000fe200078ec0ff */
[----:B------:R-:W-:Y:S02]  /*58e0*/  IMAD.MOV.U32 R8, RZ, RZ, 0x1 ;  /* 0x00000001ff087424 */ /* 0x000fe400078e00ff */
[----:B------:R-:W-:Y:S02]  /*58f0*/  IMAD R9, R9, R6, R3 ;  /* 0x0000000609097224 */ /* 0x000fe400078e0203 */
[----:B--2---:R-:W-:-:S02]  /*5900*/  IMAD R3, R12, R27, R23 ;  /* 0x0000001b0c037224 */ /* 0x004fc400078e0217 */
[----:B---3--:R-:W-:Y:S02]  /*5910*/  IMAD R6, R9, R30, R10 ;  /* 0x0000001e09067224 */ /* 0x008fe400078e020a */
[----:B------:R-:W-:Y:S01]  /*5920*/  IMAD R9, R3, R24, R18 ;  /* 0x0000001803097224 */ /* 0x000fe200078e0212 */
[----:B------:R-:W-:Y:S01]  /*5930*/  PRMT R3, R8, 0x7610, R3 ;  /* 0x0000761008037816 */ /* 0x000fe20000000003 */
[----:B------:R-:W-:-:S03]  /*5940*/  IMAD.MOV.U32 R16, RZ, RZ, R21 ;  /* 0x000000ffff107224 */ /* 0x000fc600078e0015 */
[----:B------:R-:W-:Y:S02]  /*5950*/  SEL R12, R9, R6, !P4 ;  /* 0x00000006090c7207 */ /* 0x000fe40006000000 */
[----:B------:R-:W-:-:S07]  /*5960*/  SEL R6, R6, R9, !P4 ;  /* 0x0000000906067207 */ /* 0x000fce0006000000 */
.L_x_108:
[----:B------:R-:W-:-:S08]  /*5970*/  NOP ;  /* 0x0000000000007918 */ /* 0x000fd00000000000 */
[----:B------:R-:W0:-:S00]  /*5980*/  USETMAXREG.DEALLOC.CTAPOOL 0x28 ;  /* 0x00000028000079c8 */ /* 0x000e0000080e0500 */
[----:B0-----:R-:W-:-:S13]  /*5990*/  ISETP.NE.AND P0, PT, R7, RZ, PT ;  /* 0x000000ff0700720c */ /* 0x001fda0003f05270 */
[----:B------:R-:W-:Y:S05]  /*59a0*/  @P0 EXIT ;  /* 0x000000000000094d */ /* 0x000fea0003800000 */
[----:B------:R-:W-:Y:S01]  /*59b0*/  LOP3.LUT P0, RZ, R3, 0xff, RZ, 0xc0, !PT ;  /* 0x000000ff03ff7812 */ /* 0x000fe2000780c0ff */
[----:B------:R-:W-:Y:S02]  /*59c0*/  IMAD.MOV.U32 R11, RZ, RZ, 0x1 ;  /* 0x00000001ff0b7424 */ /* 0x000fe400078e00ff */
[----:B------:R-:W-:-:S10]  /*59d0*/  IMAD.MOV.U32 R15, RZ, RZ, RZ ;  /* 0x000000ffff0f7224 */ /* 0x000fd400078e00ff */
[----:B------:R-:W-:Y:S05]  /*59e0*/  @!P0 BRA `(.L_x_111) ;  /* 0x0000000c00748947 */ /* 0x000fea0003800000 */
[----:B------:R-:W0:Y:S01]  /*59f0*/  LDC R3, c[0x0][0x28c] ;  /* 0x0000a300ff037b82 */ /* 0x000e220000000800 */
[----:B------:R-:W-:Y:S01]  /*5a00*/  ULDC UR5, c[0x0][0x658] ;  /* 0x0001960000057ab9 */ /* 0x000fe20000000800 */
[----:B------:R-:W-:Y:S01]  /*5a10*/  UMOV UR11, 0xffffffff ;  /* 0xffffffff000b7882 */ /* 0x000fe20000000000 */
[----:B------:R-:W-:Y:S01]  /*5a20*/  UMOV UR16, 0x1 ;  /* 0x0000000100107882 */ /* 0x000fe20000000000 */
[----:B------:R-:W-:Y:S01]  /*5a30*/  USHF.L.U32 UR11, UR11, UR5, URZ ;  /* 0x000000050b0b7299 */ /* 0x000fe2000800063f */
[----:B------:R-:W-:Y:S01]  /*5a40*/  BSSY B0, `(.L_x_111) ;  /* 0x00000d7000007945 */ /* 0x000fe20003800000 */
[----:B------:R-:W-:Y:S01]  /*5a50*/  ULDC UR9, c[0x0][0xc] ;  /* 0x0000030000097ab9 */ /* 0x000fe20000000800 */
[----:B------:R-:W-:Y:S01]  /*5a60*/  ULDC UR12, c[0x0][0x10] ;  /* 0x00000400000c7ab9 */ /* 0x000fe20000000800 */
[----:B------:R-:W1:Y:S01]  /*5a70*/  S2UR UR8, SR_CgaCtaId ;  /* 0x00000000000879c3 */ /* 0x000e620000008800 */
[----:B------:R-:W-:Y:S01]  /*5a80*/  ULOP3.LUT UR13, URZ, UR11, URZ, 0x33, !UPT ;  /* 0x0000000b3f0d7292 */ /* 0x000fe2000f8e333f */
[----:B------:R-:W-:Y:S01]  /*5a90*/  IMAD.MOV.U32 R13, RZ, RZ, 0x1 ;  /* 0x00000001ff0d7424 */ /* 0x000fe200078e00ff */
[----:B------:R-:W-:Y:S01]  /*5aa0*/  LOP3.LUT R14, R2, 0x2, RZ, 0xfc, !PT ;  /* 0x00000002020e7812 */ /* 0x000fe200078efcff */
[----:B------:R-:W-:Y:S01]  /*5ab0*/  IMAD.MOV.U32 R11, RZ, RZ, 0x1 ;  /* 0x00000001ff0b7424 */ /* 0x000fe200078e00ff */
[----:B------:R-:W-:Y:S01]  /*5ac0*/  ULDC UR4, c[0x0][0x600] ;  /* 0x0001800000047ab9 */ /* 0x000fe20000000800 */
[----:B------:R-:W-:Y:S01]  /*5ad0*/  IMAD.MOV.U32 R15, RZ, RZ, RZ ;  /* 0x000000ffff0f7224 */ /* 0x000fe200078e00ff */
[----:B------:R-:W-:Y:S01]  /*5ae0*/  UMOV UR15, 0x5 ;  /* 0x00000005000f7882 */ /* 0x000fe20000000000 */
[----:B------:R-:W-:-:S02]  /*5af0*/  UIADD3 UR4, UR4, -0x1, URZ ;  /* 0xffffffff04047890 */ /* 0x000fc4000fffe03f */
[----:B------:R-:W-:Y:S01]  /*5b00*/  USHF.L.U32 UR5, UR16, UR5, URZ ;  /* 0x0000000510057299 */ /* 0x000fe2000800063f */
[----:B------:R-:W-:Y:S01]  /*5b10*/  ULDC.64 UR28, c[0x0][0x198] ;  /* 0x00006600001c7ab9 */ /* 0x000fe20000000a00 */
[----:B0-----:R-:W-:-:S05]  /*5b20*/  VIADD R3, R3, 0x1f ;  /* 0x0000001f03037836 */ /* 0x001fca0000000000 */
[----:B------:R-:W-:Y:S01]  /*5b30*/  SHF.R.S32.HI R8, RZ, 0x1f, R3 ;  /* 0x0000001fff087819 */ /* 0x000fe20000011403 */
[----:B-1----:R-:W-:-:S03]  /*5b40*/  ULOP3.LUT UR10, UR8, 0x1, URZ, 0xc0, !UPT ;  /* 0x00000001080a7892 */ /* 0x002fc6000f8ec03f */
[----:B------:R-:W-:Y:S01]  /*5b50*/  LEA.HI R8, R8, R3, RZ, 0x5 ;  /* 0x0000000308087211 */ /* 0x000fe200078f28ff */
[----:B------:R-:W-:Y:S02]  /*5b60*/  USHF.R.U32.HI UR27, URZ, 0x1, UR8 ;  /* 0x000000013f1b7899 */ /* 0x000fe40008011608 */
[----:B------:R-:W-:Y:S01]  /*5b70*/  USHF.L.U32 UR6, UR8, 0x5, URZ ;  /* 0x0000000508067899 */ /* 0x000fe2000800063f */
[----:B------:R-:W-:Y:S01]  /*5b80*/  SHF.R.S32.HI R10, RZ, 0x5, R8 ;  /* 0x00000005ff0a7819 */ /* 0x000fe20000011408 */
[----:B------:R-:W-:Y:S02]  /*5b90*/  USHF.L.U32 UR7, UR8, 0xa, URZ ;  /* 0x0000000a08077899 */ /* 0x000fe4000800063f */
[----:B------:R-:W-:Y:S02]  /*5ba0*/  ULOP3.LUT UR8, UR8, 0xfffffffe, URZ, 0xc0, !UPT ;  /* 0xfffffffe08087892 */ /* 0x000fe4000f8ec03f */
[----:B------:R-:W-:Y:S01]  /*5bb0*/  UISETP.GT.U32.AND UP0, UPT, UR10, 0xffff, UPT ;  /* 0x0000ffff0a00788c */ /* 0x000fe2000bf04070 */
[----:B------:R-:W-:Y:S01]  /*5bc0*/  VIADD R3, R10, 0x1 ;  /* 0x000000010a037836 */ /* 0x000fe20000000000 */
[----:B------:R-:W-:-:S02]  /*5bd0*/  USHF.L.U32 UR14, UR16, UR8, URZ ;  /* 0x00000008100e7299 */ /* 0x000fc4000800063f */
[----:B------:R-:W-:Y:S02]  /*5be0*/  ULOP3.LUT UR11, UR8, 0x1, URZ, 0xfc, !UPT ;  /* 0x00000001080b7892 */ /* 0x000fe4000f8efc3f */
[----:B------:R-:W-:Y:S02]  /*5bf0*/  UIMAD.WIDE.U32 UR8, UR9, UR12, URZ ;  /* 0x0000000c090872a5 */ /* 0x000fe4000f8e003f */
[----:B------:R-:W-:Y:S01]  /*5c00*/  USEL UR10, UR10, 0xffff, !UP0 ;  /* 0x0000ffff0a0a7887 */ /* 0x000fe2000c000000 */
[----:B------:R-:W-:Y:S01]  /*5c10*/  ULDC UR12, c[0x0][0x14] ;  /* 0x00000500000c7ab9 */ /* 0x000fe20000000800 */
[----:B------:R-:W-:Y:S02]  /*5c20*/  USHF.L.U32 UR11, UR16, UR11, URZ ;  /* 0x0000000b100b7299 */ /* 0x000fe4000800063f */
[----:B------:R-:W-:Y:S02]  /*5c30*/  UIMAD.WIDE.U32 UR24, UR8, UR12, URZ ;  /* 0x0000000c081872a5 */ /* 0x000fe4000f8e003f */
[----:B------:R-:W-:-:S02]  /*5c40*/  UIMAD UR21, UR9, UR12, URZ ;  /* 0x0000000c091572a4 */ /* 0x000fc4000f8e023f */
[----:B------:R-:W-:Y:S02]  /*5c50*/  ULOP3.LUT UR10, UR10, 0xffff, URZ, 0xc0, !UPT ;  /* 0x0000ffff0a0a7892 */ /* 0x000fe4000f8ec03f */
[----:B------:R-:W-:Y:S02]  /*5c60*/  ULOP3.LUT UR6, UR6, 0x20, URZ, 0xc0, !UPT ;  /* 0x0000002006067892 */ /* 0x000fe4000f8ec03f */
[----:B------:R-:W-:Y:S02]  /*5c70*/  ULOP3.LUT UR7, UR7, 0x400, URZ, 0xc0, !UPT ;  /* 0x0000040007077892 */ /* 0x000fe4000f8ec03f */
[----:B------:R-:W-:Y:S02]  /*5c80*/  ULOP3.LUT UR14, UR14, UR11, URZ, 0xfc, !UPT ;  /* 0x0000000b0e0e7292 */ /* 0x000fe4000f8efc3f */
[----:B------:R-:W-:Y:S02]  /*5c90*/  UIADD3 UR21, UR25, UR21, URZ ;  /* 0x0000001519157290 */ /* 0x000fe4000fffe03f */
[----:B------:R-:W-:-:S12]  /*5ca0*/  USHF.L.U32 UR15, UR15, UR10, URZ ;  /* 0x0000000a0f0f7299 */ /* 0x000fd8000800063f */
.L_x_122:
[----:B------:R-:W-:-:S03]  /*5cb0*/  UMOV UR8, 0xffffffff ;  /* 0xffffffff00087882 */ /* 0x000fc60000000000 */
[----:B------:R-:W-:Y:S05]  /*5cc0*/  BRA.DIV UR8, `(.L_x_112) ;  /* 0x0000000e08887947 */ /* 0x000fea000b800000 */
[----:B------:R-:W-:-:S13]  /*5cd0*/  ELECT P0, URZ, PT ;  /* 0x00000000003f782f */ /* 0x000fda0003800000 */
.L_x_132:
[----:B------:R-:W0:Y:S01]  /*5ce0*/  LDC R7, c[0x0][0x28c] ;  /* 0x0000a300ff077b82 */ /* 0x000e220000000800 */
[----:B------:R-:W-:Y:S01]  /*5cf0*/  BSSY B1, `(.L_x_113) ;  /* 0x000003b000017945 */ /* 0x000fe20003800000 */
[----:B0-----:R-:W-:-:S13]  /*5d00*/  ISETP.LT.OR P0, PT, R7, 0x1, !P0 ;  /* 0x000000010700780c */ /* 0x001fda0004701670 */
[----:B------:R-:W-:Y:S05]  /*5d10*/  @P0 BRA `(.L_x_114) ;  /* 0x0000000000e00947 */ /* 0x000fea0003800000 */
[----:B------:R-:W-:Y:S01]  /*5d20*/  LEA R9, R6, UR27, 0x1 ;  /* 0x0000001b06097c11 */ /* 0x000fe2000f8e08ff */
[----:B------:R-:W-:Y:S01]  /*5d30*/  IMAD.MOV.U32 R21, RZ, RZ, RZ ;  /* 0x000000ffff157224 */ /* 0x000fe200078e00ff */
[----:B------:R-:W-:Y:S01]  /*5d40*/  LEA R17, R12, UR6, 0x6 ;  /* 0x000000060c117c11 */ /* 0x000fe2000f8e30ff */
[----:B------:R-:W-:Y:S02]  /*5d50*/  IMAD.MOV.U32 R6, RZ, RZ, R3 ;  /* 0x000000ffff067224 */ /* 0x000fe400078e0003 */
[----:B------:R-:W-:Y:S02]  /*5d60*/  IMAD.MOV.U32 R7, RZ, RZ, R11 ;  /* 0x000000ffff077224 */ /* 0x000fe400078e000b */
[----:B------:R-:W-:Y:S02]  /*5d70*/  IMAD.MOV.U32 R8, RZ, RZ, R15 ;  /* 0x000000ffff087224 */ /* 0x000fe400078e000f */
[----:B------:R-:W-:-:S07]  /*5d80*/  IMAD.SHL.U32 R18, R9, 0x40, RZ ;  /* 0x0000004009127824 */ /* 0x000fce00078e00ff */
.L_x_117:
[----:B------:R-:W0:Y:S01]  /*5d90*/  S2R R12, SR_CgaCtaId ;  /* 0x00000000000c7919 */ /* 0x000e220000008800 */
[----:B------:R-:W-:Y:S02]  /*5da0*/  MOV R9, 0x400 ;  /* 0x0000040000097802 */ /* 0x000fe40000000f00 */
[----:B------:R-:W-:Y:S02]  /*5db0*/  LOP3.LUT P1, RZ, R0, 0x7f, RZ, 0xc0, !PT ;  /* 0x0000007f00ff7812 */ /* 0x000fe4000782c0ff */
[----:B0-----:R-:W-:Y:S02]  /*5dc0*/  LEA R19, R12, R9, 0x18 ;  /* 0x000000090c137211 */ /* 0x001fe400078ec0ff */
[----:B------:R-:W-:-:S09]  /*5dd0*/  SHF.L.U32 R9, R7, 0x1f, RZ ;  /* 0x0000001f07097819 */ /* 0x000fd200000006ff */
[----:B------:R-:W0:Y:S01]  /*5de0*/  @!P1 LDC R12, c[0x0][0x500] ;  /* 0x00014000ff0c9b82 */ /* 0x000e220000000800 */
[----:B------:R-:W-:-:S04]  /*5df0*/  IMAD R20, R8, 0x8, R19 ;  /* 0x0000000808147824 */ /* 0x000fc800078e0213 */
[----:B------:R-:W1:Y:S02]  /*5e00*/  SYNCS.PHASECHK.TRANS64.TRYWAIT P0, [R20+URZ+0x18], R9 ;  /* 0x00001809140075a7 */ /* 0x000e64000800017f */
[----:B-1----:R-:W-:Y:S05]  /*5e10*/  @!P0 BRA `(.L_x_115) ;  /* 0x0000000c00548947 */ /* 0x002fea0003800000 */
.L_x_133:
[----:B-1----:R-:W-:Y:S01]  /*5e20*/  PRMT R9, R14, 0x9910, RZ ;  /* 0x000099100e097816 */ /* 0x002fe200000000ff */
[----:B0-----:R0:W-:Y:S03]  /*5e30*/  @!P1 SYNCS.ARRIVE.TRANS64 RZ, [R20+URZ], R12 ;  /* 0x0000000c14ff99a7 */ /* 0x0011e6000800003f */
[----:B------:R-:W-:-:S13]  /*5e40*/  ISETP.NE.AND P0, PT, R9, 0x2, PT ;  /* 0x000000020900780c */ /* 0x000fda0003f05270 */
[----:B0-----:R-:W-:Y:S05]  /*5e50*/  @P0 BRA `(.L_x_116) ;  /* 0x0000000000040947 */ /* 0x001fea0003800000 */
[----:B------:R-:W-:Y:S01]  /*5e60*/  BPT.TRAP 0x1 ;  /* 0x000000040000795c */ /* 0x000fe20000300000 */
.L_x_116:
[----:B------:R-:W-:Y:S01]  /*5e70*/  LEA R9, R8, UR27, 0x1 ;  /* 0x0000001b08097c11 */ /* 0x000fe2000f8e08ff */
[----:B------:R-:W-:Y:S01]  /*5e80*/  VIADD R6, R6, 0xffffffff ;  /* 0xffffffff06067836 */ /* 0x000fe20000000000 */
[----:B------:R-:W-:Y:S01]  /*5e90*/  R2UR UR11, R8 ;  /* 0x00000000080b72ca */ /* 0x000fe200000e0000 */
[----:B------:R-:W-:Y:S01]  /*5ea0*/  UIADD3 UR16, UP0, UR28, 0xf0, URZ ;  /* 0x000000f01c107890 */ /* 0x000fe2000ff1e03f */
[----:B------:R-:W-:Y:S01]  /*5eb0*/  R2UR UR22, R19 ;  /* 0x00000000131672ca */ /* 0x000fe200000e0000 */
[----:B------:R-:W-:Y:S01]  /*5ec0*/  IMAD.U32 R9, R9, 0x800, R19 ;  /* 0x0000080009097824 */ /* 0x000fe200078e0013 */
[----:B------:R-:W-:Y:S01]  /*5ed0*/  R2UR UR23, R18 ;  /* 0x00000000121772ca */ /* 0x000fe200000e0000 */
[----:B------:R-:W-:Y:S01]  /*5ee0*/  UIADD3 UR32, UP1, UR28, 0x1f0, URZ ;  /* 0x000001f01c207890 */ /* 0x000fe2000ff3e03f */
[----:B------:R-:W-:Y:S01]  /*5ef0*/  R2UR UR9, R20 ;  /* 0x00000000140972ca */ /* 0x000fe200000e0000 */
[----:B------:R-:W-:Y:S01]  /*5f00*/  UIADD3.X UR17, URZ, UR29, URZ, UP0, !UPT ;  /* 0x0000001d3f117290 */ /* 0x000fe200087fe43f */
[----:B------:R-:W-:Y:S01]  /*5f10*/  R2UR UR8, R9 ;  /* 0x00000000090872ca */ /* 0x000fe200000e0000 */
[----:B------:R-:W-:Y:S01]  /*5f20*/  UPRMT UR20, URZ, 0x5410, UR15 ;  /* 0x000054103f147896 */ /* 0x000fe2000800000f */
[----:B------:R-:W-:Y:S01]  /*5f30*/  R2UR UR10, R21 ;  /* 0x00000000150a72ca */ /* 0x000fe200000e0000 */
[----:B------:R-:W-:Y:S01]  /*5f40*/  VIADD R8, R8, 0x1 ;  /* 0x0000000108087836 */ /* 0x000fe20000000000 */
[----:B------:R-:W-:Y:S01]  /*5f50*/  R2UR UR12, R16 ;  /* 0x00000000100c72ca */ /* 0x000fe200000e0000 */
[----:B------:R-:W-:Y:S01]  /*5f60*/  ULEA UR11, UR11, UR7, 0xb ;  /* 0x000000070b0b7291 */ /* 0x000fe2000f8e583f */
[----:B------:R-:W-:Y:S01]  /*5f70*/  R2UR UR26, R17 ;  /* 0x00000000111a72ca */ /* 0x000fe200000e0000 */
[----:B------:R-:W-:Y:S01]  /*5f80*/  UPRMT UR30, URZ, 0x5410, UR14 ;  /* 0x000054103f1e7896 */ /* 0x000fe2000800000e */
[----:B------:R-:W-:Y:S01]  /*5f90*/  ISETP.GT.AND P1, PT, R6, 0x1, PT ;  /* 0x000000010600780c */ /* 0x000fe20003f24270 */
[----:B------:R-:W-:Y:S01]  /*5fa0*/  UIADD3 UR22, UR22, 0x3100, UR11 ;  /* 0x0000310016167890 */ /* 0x000fe2000fffe00b */
[----:B------:R-:W-:Y:S01]  /*5fb0*/  ISETP.NE.AND P0, PT, R8, 0x3, PT ;  /* 0x000000030800780c */ /* 0x000fe20003f05270 */
[----:B------:R-:W-:Y:S01]  /*5fc0*/  UIADD3.X UR33, URZ, UR29, URZ, UP1, !UPT ;  /* 0x0000001d3f217290 */ /* 0x000fe20008ffe43f */
[----:B------:R-:W-:Y:S01]  /*5fd0*/  VIADD R21, R21, 0x20 ;  /* 0x0000002015157836 */ /* 0x000fe20000000000 */
[----:B------:R-:W-:Y:S01]  /*5fe0*/  UIADD3 UR8, UR8, 0x100, URZ ;  /* 0x0000010008087890 */ /* 0x000fe2000fffe03f */
[----:B------:R-:W-:Y:S01]  /*5ff0*/  SEL R12, RZ, 0x1, P0 ;  /* 0x00000001ff0c7807 */ /* 0x000fe20000000000 */
[----:B------:R-:W-:Y:S01]  /*6000*/  UMOV UR18, 0x0 ;  /* 0x0000000000127882 */ /* 0x000fe20000000000 */
[----:B------:R-:W-:Y:S01]  /*6010*/  UMOV UR19, 0x10000000 ;  /* 0x1000000000137882 */ /* 0x000fe20000000000 */
[----:B------:R-:W-:Y:S01]  /*6020*/  UMOV UR11, UR23 ;  /* 0x00000017000b7c82 */ /* 0x000fe20008000000 */
[----:B------:R-:W-:-:S02]  /*6030*/  LOP3.LUT R7, R7, R12, RZ, 0x3c, !PT ;  /* 0x0000000c07077212 */ /* 0x000fc400078e3cff */
[----:B------:R-:W-:Y:S02]  /*6040*/  SEL R8, R8, RZ, P0 ;  /* 0x000000ff08087207 */ /* 0x000fe40000000000 */
[----:B------:R0:W-:Y:S02]  /*6050*/  UTMALDG.3D.MULTICAST [UR8], [UR16], UR20, desc[UR18] ;  /* 0x00001208100073b4 */ /* 0x0001e40008011814 */
[----:B0-----:R-:W-:Y:S01]  /*6060*/  UMOV UR8, UR22 ;  /* 0x0000001600087c82 */ /* 0x001fe20008000000 */
[----:B------:R-:W-:Y:S02]  /*6070*/  UMOV UR11, UR26 ;  /* 0x0000001a000b7c82 */ /* 0x000fe40008000000 */
[----:B------:R0:W-:Y:S02]  /*6080*/  UTMALDG.3D.MULTICAST [UR8], [UR32], UR30, desc[UR18] ;  /* 0x00001208200073b4 */ /* 0x0001e4000801181e */
[----:B0-----:R-:W-:Y:S05]  /*6090*/  @P1 BRA `(.L_x_117) ;  /* 0xfffffffc003c1947 */ /* 0x001fea000383ffff */
.L_x_114:
[----:B------:R-:W-:Y:S05]  /*60a0*/  BSYNC B1 ;  /* 0x0000000000017941 */ /* 0x000fea0003800000 */
.L_x_113:
[----:B------:R-:W-:Y:S01]  /*60b0*/  LOP3.LUT P1, RZ, R13, 0xff, RZ, 0xc0, !PT ;  /* 0x000000ff0dff7812 */ /* 0x000fe2000782c0ff */
[C---:B------:R-:W-:Y:S01]  /*60c0*/  IMAD.IADD R15, R10.reuse, 0x1, R15 ;  /* 0x000000010a0f7824 */ /* 0x040fe200078e020f */
[----:B------:R-:W-:Y:S01]  /*60d0*/  ULDC.64 UR8, c[0x0][0x650] ;  /* 0x0001940000087ab9 */ /* 0x000fe20000000a00 */
[C---:B------:R-:W-:Y:S01]  /*60e0*/  ISETP.GE.U32.AND P2, PT, R10.reuse, 0x3, PT ;  /* 0x000000030a00780c */ /* 0x040fe20003f46070 */
[----:B------:R-:W-:Y:S01]  /*60f0*/  BSSY B1, `(.L_x_118) ;  /* 0x0000069000017945 */ /* 0x000fe20003800000 */
[----:B------:R-:W-:Y:S01]  /*6100*/  IMAD.MOV.U32 R12, RZ, RZ, -0x1 ;  /* 0xffffffffff0c7424 */ /* 0x000fe200078e00ff */
[----:B------:R-:W-:Y:S01]  /*6110*/  ISETP.GT.U32.AND P0, PT, R15, 0x2, PT ;  /* 0x000000020f00780c */ /* 0x000fe20003f04070 */
[----:B------:R-:W-:Y:S01]  /*6120*/  IMAD.MOV.U32 R16, RZ, RZ, -0x1 ;  /* 0xffffffffff107424 */ /* 0x000fe200078e00ff */
[----:B------:R-:W-:Y:S02]  /*6130*/  PRMT R13, RZ, 0x7610, R13 ;  /* 0x00007610ff0d7816 */ /* 0x000fe4000000000d */
[----:B------:R-:W-:-:S03]  /*6140*/  ISETP.LT.U32.AND P0, PT, R10, 0x3, P0 ;  /* 0x000000030a00780c */ /* 0x000fc60000701070 */
[----:B------:R-:W0:Y:S01]  /*6150*/  @P1 S2R R7, SR_CgaCtaId ;  /* 0x0000000000071919 */ /* 0x000e220000008800 */
[----:B------:R-:W-:-:S04]  /*6160*/  @P1 MOV R6, 0x400 ;  /* 0x0000040000061802 */ /* 0x000fc80000000f00 */
[----:B0-----:R-:W-:Y:S01]  /*6170*/  @P1 LEA R8, R7, R6, 0x18 ;  /* 0x0000000607081211 */ /* 0x001fe200078ec0ff */
[----:B------:R-:W-:Y:S01]  /*6180*/  IMAD.WIDE.U32 R6, R15, -0x55555555, RZ ;  /* 0xaaaaaaab0f067825 */ /* 0x000fe200078e00ff */
[----:B------:R-:W-:Y:S02]  /*6190*/  SEL R6, RZ, 0x1, !P0 ;  /* 0x00000001ff067807 */ /* 0x000fe40004000000 */
[----:B------:R0:W-:Y:S01]  /*61a0*/  @P1 SYNCS.ARRIVE.TRANS64.A1T0 RZ, [R8+URZ+0x48], RZ ;  /* 0x000048ff08ff19a7 */ /* 0x0001e2000810003f */
[----:B------:R-:W-:Y:S02]  /*61b0*/  IADD3 R4, P1, R4, UR24, RZ ;  /* 0x0000001804047c10 */ /* 0x000fe4000ff3e0ff */
[----:B------:R-:W-:Y:S01]  /*61c0*/  LOP3.LUT R11, R11, R6, RZ, 0x3c, !PT ;  /* 0x000000060b0b7212 */ /* 0x000fe200078e3cff */
[----:B------:R-:W-:Y:S01]  /*61d0*/  IMAD.MOV.U32 R6, RZ, RZ, -0x1 ;  /* 0xffffffffff067424 */ /* 0x000fe200078e00ff */
[----:B------:R-:W-:Y:S02]  /*61e0*/  IADD3.X R5, R5, UR21, RZ, P1, !PT ;  /* 0x0000001505057c10 */ /* 0x000fe40008ffe4ff */
[----:B------:R-:W-:-:S02]  /*61f0*/  ISETP.GE.U32.AND P0, PT, R4, UR8, PT ;  /* 0x0000000804007c0c */ /* 0x000fc4000bf06070 */
[----:B0-----:R-:W-:Y:S02]  /*6200*/  SHF.R.U32.HI R8, RZ, 0x1, R7 ;  /* 0x00000001ff087819 */ /* 0x001fe40000011607 */
[----:B------:R-:W-:Y:S02]  /*6210*/  ISETP.GE.U32.AND.EX P0, PT, R5, UR9, PT, P0 ;  /* 0x0000000905007c0c */ /* 0x000fe4000bf06100 */
[----:B------:R-:W-:Y:S01]  /*6220*/  @P2 LOP3.LUT R11, R11, 0x1, R8, 0x78, !PT ;  /* 0x000000010b0b2812 */ /* 0x000fe200078e7808 */
[----:B------:R-:W-:Y:S01]  /*6230*/  IMAD R15, R8, -0x3, R15 ;  /* 0xfffffffd080f7824 */ /* 0x000fe200078e020f */
[----:B------:R-:W-:-:S09]  /*6240*/  PRMT R7, RZ, 0x7610, R7 ;  /* 0x00007610ff077816 */ /* 0x000fd20000000007 */
[----:B------:R-:W-:Y:S05]  /*6250*/  @P0 BRA `(.L_x_119) ;  /* 0x0000000400480947 */ /* 0x000fea0003800000 */
[----:B------:R-:W0:Y:S01]  /*6260*/  S2R R17, SR_CTAID.X ;  /* 0x0000000000117919 */ /* 0x000e220000002500 */
[----:B------:R-:W-:Y:S01]  /*6270*/  ULDC.64 UR8, c[0x0][0x628] ;  /* 0x00018a0000087ab9 */ /* 0x000fe20000000a00 */
[----:B------:R-:W1:Y:S01]  /*6280*/  LDC R18, c[0x0][0x144] ;  /* 0x00005100ff127b82 */ /* 0x000e620000000800 */
[----:B------:R-:W-:Y:S01]  /*6290*/  ISETP.NE.U32.AND P0, PT, RZ, UR8, PT ;  /* 0x00000008ff007c0c */ /* 0x000fe2000bf05070 */
[----:B------:R-:W2:Y:S01]  /*62a0*/  S2R R12, SR_CTAID.Y ;  /* 0x00000000000c7919 */ /* 0x000ea20000002600 */
[----:B------:R-:W-:Y:S01]  /*62b0*/  ULDC UR10, c[0x0][0x150] ;  /* 0x00005400000a7ab9 */ /* 0x000fe20000000800 */
[----:B------:R-:W-:Y:S01]  /*62c0*/  ULDC UR11, c[0x0][0x630] ;  /* 0x00018c00000b7ab9 */ /* 0x000fe20000000800 */
[----:B------:R-:W-:Y:S01]  /*62d0*/  ISETP.NE.AND.EX P0, PT, RZ, UR9, PT, P0 ;  /* 0x00000009ff007c0c */ /* 0x000fe2000bf05300 */
[----:B------:R-:W-:Y:S01]  /*62e0*/  IMAD.MOV.U32 R6, RZ, RZ, R4 ;  /* 0x000000ffff067224 */ /* 0x000fe200078e0004 */
[----:B0-----:R-:W-:-:S05]  /*62f0*/  I2FP.F32.U32 R7, R17 ;  /* 0x0000001100077245 */ /* 0x001fca0000201000 */
[----:B------:R-:W-:Y:S01]  /*6300*/  FMUL R20, R7, UR10 ;  /* 0x0000000a07147c20 */ /* 0x000fe20008400000 */
[----:B------:R-:W-:-:S05]  /*6310*/  IMAD.MOV.U32 R7, RZ, RZ, R5 ;  /* 0x000000ffff077224 */ /* 0x000fca00078e0005 */
[----:B--2---:R-:W-:Y:S05]  /*6320*/  @!P0 BRA `(.L_x_120) ;  /* 0x0000000000288947 */ /* 0x004fea0003800000 */
[----:B------:R-:W-:Y:S02]  /*6330*/  ULDC UR10, c[0x0][0x634] ;  /* 0x00018d00000a7ab9 */ /* 0x000fe40000000800 */
[----:B------:R-:W-:-:S05]  /*6340*/  IADD3 R7, P0, R4, UR10, RZ ;  /* 0x0000000a04077c10 */ /* 0x000fca000ff1e0ff */
[----:B------:R-:W-:-:S04]  /*6350*/  IMAD.X R19, RZ, RZ, R5, P0 ;  /* 0x000000ffff137224 */ /* 0x000fc800000e0605 */
[----:B------:R-:W-:-:S04]  /*6360*/  IMAD.WIDE.U32 R8, R19, UR8, RZ ;  /* 0x0000000813087c25 */ /* 0x000fc8000f8e00ff */
[----:B------:R-:W-:-:S04]  /*6370*/  IMAD.WIDE.U32 R8, P0, R7, UR9, R8 ;  /* 0x0000000907087c25 */ /* 0x000fc8000f800008 */
[----:B------:R-:W-:-:S04]  /*6380*/  IMAD.WIDE.U32 R6, R7, UR8, RZ ;  /* 0x0000000807067c25 */ /* 0x000fc8000f8e00ff */
[----:B------:R-:W-:Y:S01]  /*6390*/  IMAD.MOV.U32 R6, RZ, RZ, R9 ;  /* 0x000000ffff067224 */ /* 0x000fe200078e0009 */
[----:B------:R-:W-:Y:S01]  /*63a0*/  IADD3 RZ, P1, R7, R8, RZ ;  /* 0x0000000807ff7210 */ /* 0x000fe20007f3e0ff */
[----:B------:R-:W-:-:S04]  /*63b0*/  IMAD.X R7, RZ, RZ, RZ, P0 ;  /* 0x000000ffff077224 */ /* 0x000fc800000e06ff */
[----:B------:R-:W-:-:S08]  /*63c0*/  IMAD.WIDE.U32.X R6, R19, UR9, R6, P1 ;  /* 0x0000000913067c25 */ /* 0x000fd000088e0406 */
.L_x_120:
[--C-:B------:R-:W-:Y:S01]  /*63d0*/  SHF.R.U64 R16, R6, UR11, R7.reuse ;  /* 0x0000000b06107c19 */ /* 0x100fe20008001207 */
[----:B------:R-:W0:Y:S01]  /*63e0*/  F2I.U32.TRUNC.NTZ R20, R20 ;  /* 0x0000001400147305 */ /* 0x000e22000020f000 */
[----:B------:R-:W-:Y:S01]  /*63f0*/  SHF.R.U32.HI R6, RZ, UR11, R7 ;  /* 0x0000000bff067c19 */ /* 0x000fe20008011607 */
[----:B------:R-:W-:Y:S01]  /*6400*/  ULDC.64 UR8, c[0x0][0x620] ;  /* 0x0001880000087ab9 */ /* 0x000fe20000000a00 */
[----:B------:R-:W-:Y:S01]  /*6410*/  IADD3 R9, P0, RZ, -R16, RZ ;  /* 0x80000010ff097210 */ /* 0x000fe20007f1e0ff */
[----:B------:R-:W-:Y:S01]  /*6420*/  ULDC.64 UR10, c[0x0][0x640] ;  /* 0x00019000000a7ab9 */ /* 0x000fe20000000a00 */
[----:B------:R-:W2:Y:S03]  /*6430*/  LDC R21, c[0x0][0x148] ;  /* 0x00005200ff157b82 */ /* 0x000ea60000000800 */
[----:B------:R-:W-:Y:S01]  /*6440*/  IMAD.X R6, RZ, RZ, ~R6, P0 ;  /* 0x000000ffff067224 */ /* 0x000fe200000e0e06 */
[----:B------:R-:W-:-:S03]  /*6450*/  ISETP.NE.U32.AND P0, PT, RZ, UR10, PT ;  /* 0x0000000aff007c0c */ /* 0x000fc6000bf05070 */
[----:B------:R-:W-:Y:S01]  /*6460*/  IMAD R8, R6, UR8, RZ ;  /* 0x0000000806087c24 */ /* 0x000fe2000f8e02ff */
[----:B------:R-:W-:Y:S01]  /*6470*/  ISETP.NE.AND.EX P0, PT, RZ, UR11, PT, P0 ;  /* 0x0000000bff007c0c */ /* 0x000fe2000bf05300 */
[----:B------:R-:W-:Y:S01]  /*6480*/  IMAD.WIDE.U32 R6, R9, UR8, R4 ;  /* 0x0000000809067c25 */ /* 0x000fe2000f8e0004 */
[----:B------:R-:W-:-:S03]  /*6490*/  ULDC UR8, c[0x0][0x618] ;  /* 0x0001860000087ab9 */ /* 0x000fc60000000800 */
[----:B------:R-:W-:Y:S01]  /*64a0*/  IMAD R9, R9, UR9, R8 ;  /* 0x0000000909097c24 */ /* 0x000fe2000f8e0208 */
[----:B------:R-:W-:Y:S01]  /*64b0*/  ULDC UR9, c[0x0][0x154] ;  /* 0x0000550000097ab9 */ /* 0x000fe20000000800 */
[----:B0-----:R-:W-:Y:S02]  /*64c0*/  IMAD.MOV R8, RZ, RZ, -R20 ;  /* 0x000000ffff087224 */ /* 0x001fe400078e0a14 */
[----:B------:R-:W-:Y:S02]  /*64d0*/  IMAD.IADD R7, R7, 0x1, R9 ;  /* 0x0000000107077824 */ /* 0x000fe400078e0209 */
[----:B-1----:R-:W-:Y:S01]  /*64e0*/  IMAD R17, R18, R8, R17 ;  /* 0x0000000812117224 */ /* 0x002fe200078e0211 */
[----:B------:R-:W-:Y:S02]  /*64f0*/  I2FP.F32.U32 R8, R12 ;  /* 0x0000000c00087245 */ /* 0x000fe40000201000 */
[--C-:B------:R-:W-:Y:S02]  /*6500*/  SHF.R.U64 R18, R6, UR8, R7.reuse ;  /* 0x0000000806127c19 */ /* 0x100fe40008001207 */
[----:B------:R-:W-:Y:S01]  /*6510*/  SHF.R.U32.HI R7, RZ, UR8, R7 ;  /* 0x00000008ff077c19 */ /* 0x000fe20008011607 */
[----:B------:R-:W-:Y:S01]  /*6520*/  FMUL R8, R8, UR9 ;  /* 0x0000000908087c20 */ /* 0x000fe20008400000 */
[----:B------:R-:W-:-:S02]  /*6530*/  ULDC UR8, c[0x0][0x608] ;  /* 0x0001820000087ab9 */ /* 0x000fc40000000800 */
[--C-:B------:R-:W-:Y:S01]  /*6540*/  SHF.R.U64 R20, R18, UR8, R7.reuse ;  /* 0x0000000812147c19 */ /* 0x100fe20008001207 */
[----:B------:R0:W1:Y:S01]  /*6550*/  F2I.U32.TRUNC.NTZ R22, R8 ;  /* 0x0000000800167305 */ /* 0x000062000020f000 */
[----:B------:R-:W-:Y:S01]  /*6560*/  SHF.R.U32.HI R7, RZ, UR8, R7 ;  /* 0x00000008ff077c19 */ /* 0x000fe20008011607 */
[----:B------:R-:W-:-:S03]  /*6570*/  ULDC UR8, c[0x0][0x658] ;  /* 0x0001960000087ab9 */ /* 0x000fc60000000800 */
[--C-:B------:R-:W-:Y:S02]  /*6580*/  SHF.R.U64 R19, R20, UR8, R7.reuse ;  /* 0x0000000814137c19 */ /* 0x100fe40008001207 */
[----:B------:R-:W-:-:S03]  /*6590*/  SHF.R.U32.HI R23, RZ, UR8, R7 ;  /* 0x00000008ff177c19 */ /* 0x000fc60008011607 */
[----:B------:R-:W-:Y:S02]  /*65a0*/  IMAD.MOV.U32 R6, RZ, RZ, R19 ;  /* 0x000000ffff067224 */ /* 0x000fe400078e0013 */
[----:B------:R-:W-:Y:S01]  /*65b0*/  IMAD.MOV.U32 R7, RZ, RZ, R23 ;  /* 0x000000ffff077224 */ /* 0x000fe200078e0017 */
[----:B0-----:R-:W-:Y:S06]  /*65c0*/  @!P0 BRA `(.L_x_121) ;  /* 0x0000000000288947 */ /* 0x001fec0003800000 */
        /* <DEDUP_REMOVED lines=10> */
.L_x_121:
[----:B------:R-:W-:Y:S01]  /*6670*/  ULDC UR8, c[0x0][0x648] ;  /* 0x0001920000087ab9 */ /* 0x000fe20000000800 */
[----:B-1----:R-:W-:Y:S01]  /*6680*/  IMAD.MOV R22, RZ, RZ, -R22 ;  /* 0x000000ffff167224 */ /* 0x002fe200078e0a16 */
[----:B------:R-:W-:Y:S01]  /*6690*/  SHF.R.U64 R7, R6, UR8, R7 ;  /* 0x0000000806077c19 */ /* 0x000fe20008001207 */
[----:B------:R-:W-:Y:S01]  /*66a0*/  ULDC UR8, c[0x0][0x638] ;  /* 0x00018e0000087ab9 */ /* 0x000fe20000000800 */
[----:B------:R-:W-:Y:S01]  /*66b0*/  LOP3.LUT R6, R20, UR13, RZ, 0xc0, !PT ;  /* 0x0000000d14067c12 */ /* 0x000fe2000f8ec0ff */
[----:B--2---:R-:W-:Y:S01]  /*66c0*/  @P4 IMAD R17, R21, R22, R12 ;  /* 0x0000001615114224 */ /* 0x004fe200078e020c */
[----:B------:R-:W-:Y:S01]  /*66d0*/  LOP3.LUT R18, R18, UR4, RZ, 0xc0, !PT ;  /* 0x0000000412127c12 */ /* 0x000fe2000f8ec0ff */
[----:B------:R-:W-:Y:S01]  /*66e0*/  IMAD.MOV R8, RZ, RZ, -R7 ;  /* 0x000000ffff087224 */ /* 0x000fe200078e0a07 */
[----:B------:R-:W-:Y:S01]  /*66f0*/  ULDC UR9, c[0x0][0x610] ;  /* 0x0001840000097ab9 */ /* 0x000fe20000000800 */
[----:B------:R-:W-:Y:S02]  /*6700*/  IMAD R6, R7, UR5, R6 ;  /* 0x0000000507067c24 */ /* 0x000fe4000f8e0206 */
[----:B------:R-:W-:Y:S01]  /*6710*/  IMAD R19, R8, UR8, R19 ;  /* 0x0000000808137c24 */ /* 0x000fe2000f8e0213 */
[----:B------:R-:W-:Y:S01]  /*6720*/  ULDC UR8, c[0x0][0x600] ;  /* 0x0001800000087ab9 */ /* 0x000fe20000000800 */
[----:B------:R-:W-:-:S02]  /*6730*/  IMAD R17, R6, UR9, R17 ;  /* 0x0000000906117c24 */ /* 0x000fc4000f8e0211 */
[----:B------:R-:W-:Y:S02]  /*6740*/  IMAD R6, R19, UR8, R18 ;  /* 0x0000000813067c24 */ /* 0x000fe4000f8e0212 */
[----:B------:R-:W-:-:S03]  /*6750*/  IMAD.MOV.U32 R7, RZ, RZ, 0x1 ;  /* 0x00000001ff077424 */ /* 0x000fc600078e00ff */
[----:B------:R-:W-:Y:S02]  /*6760*/  SEL R12, R6, R17, !P4 ;  /* 0x00000011060c7207 */ /* 0x000fe40006000000 */
[----:B------:R-:W-:-:S07]  /*6770*/  SEL R6, R17, R6, !P4 ;  /* 0x0000000611067207 */ /* 0x000fce0006000000 */
.L_x_119:
[----:B------:R-:W-:Y:S05]  /*6780*/  BSYNC B1 ;  /* 0x0000000000017941 */ /* 0x000fea0003800000 */
.L_x_118:
[----:B------:R-:W-:-:S13]  /*6790*/  LOP3.LUT P0, RZ, R7, 0xff, RZ, 0xc0, !PT ;  /* 0x000000ff07ff7812 */ /* 0x000fda000780c0ff */
[----:B------:R-:W-:Y:S05]  /*67a0*/  @P0 BRA `(.L_x_122) ;  /* 0xfffffff400400947 */ /* 0x000fea000383ffff */
[----:B------:R-:W-:Y:S05]  /*67b0*/  BSYNC B0 ;  /* 0x0000000000007941 */ /* 0x000fea0003800000 */
.L_x_111:
[----:B------:R-:W-:-:S03]  /*67c0*/  UMOV UR8, 0xffffffff ;  /* 0xffffffff00087882 */ /* 0x000fc60000000000 */
[----:B------:R-:W-:Y:S05]  /*67d0*/  BRA.DIV UR8, `(.L_x_123) ;  /* 0x0000000208f87947 */ /* 0x000fea000b800000 */
[----:B------:R-:W-:-:S13]  /*67e0*/  ELECT P0, URZ, PT ;  /* 0x00000000003f782f */ /* 0x000fda0003800000 */
.L_x_136:
[----:B------:R-:W-:Y:S04]  /*67f0*/  BSSY B0, `(.L_x_124) ;  /* 0x0000022000007945 */ /* 0x000fe80003800000 */
[----:B------:R-:W-:Y:S05]  /*6800*/  @!P0 BRA `(.L_x_125) ;  /* 0x0000000000808947 */ /* 0x000fea0003800000 */
[----:B------:R-:W-:-:S04]  /*6810*/  LOP3.LUT R2, R2, 0x2, RZ, 0xfc, !PT ;  /* 0x0000000202027812 */ /* 0x000fc800078efcff */
[----:B------:R-:W-:-:S13]  /*6820*/  ISETP.NE.AND P0, PT, R2, 0x3, PT ;  /* 0x000000030200780c */ /* 0x000fda0003f05270 */
[----:B------:R-:W-:Y:S05]  /*6830*/  @!P0 BRA `(.L_x_126) ;  /* 0x0000000000048947 */ /* 0x000fea0003800000 */
[----:B------:R-:W-:Y:S01]  /*6840*/  BPT.TRAP 0x1 ;  /* 0x000000040000795c */ /* 0x000fe20000300000 */
.L_x_126:
[----:B------:R-:W0:Y:S01]  /*6850*/  S2R R3, SR_CgaCtaId ;  /* 0x0000000000037919 */ /* 0x000e220000008800 */
[----:B------:R-:W-:-:S04]  /*6860*/  MOV R0, 0x400 ;  /* 0x0000040000007802 */ /* 0x000fc80000000f00 */
[----:B0-----:R-:W-:Y:S02]  /*6870*/  LEA R0, R3, R0, 0x18 ;  /* 0x0000000003007211 */ /* 0x001fe400078ec0ff */
[----:B------:R-:W-:-:S03]  /*6880*/  SHF.L.U32 R3, R11, 0x1f, RZ ;  /* 0x0000001f0b037819 */ /* 0x000fc600000006ff */
[----:B------:R-:W-:-:S04]  /*6890*/  VIADD R0, R0, 0x18 ;  /* 0x0000001800007836 */ /* 0x000fc80000000000 */
[C---:B------:R-:W-:Y:S02]  /*68a0*/  IMAD R4, R15.reuse, 0x8, R0 ;  /* 0x000000080f047824 */ /* 0x040fe400078e0200 */
[----:B------:R-:W-:Y:S02]  /*68b0*/  VIADD R15, R15, 0x1 ;  /* 0x000000010f0f7836 */ /* 0x000fe40000000000 */
[----:B------:R-:W0:Y:S03]  /*68c0*/  SYNCS.PHASECHK.TRANS64.TRYWAIT P0, [R4+URZ], R3 ;  /* 0x00000003040075a7 */ /* 0x000e26000800017f */
[----:B------:R-:W-:-:S04]  /*68d0*/  ISETP.NE.AND P1, PT, R15, 0x3, PT ;  /* 0x000000030f00780c */ /* 0x000fc80003f25270 */
[----:B------:R-:W-:Y:S02]  /*68e0*/  SEL R2, RZ, 0x1, P1 ;  /* 0x00000001ff027807 */ /* 0x000fe40000800000 */
[----:B------:R-:W-:Y:S02]  /*68f0*/  SEL R15, R15, RZ, P1 ;  /* 0x000000ff0f0f7207 */ /* 0x000fe40000800000 */
[----:B------:R-:W-:-:S03]  /*6900*/  LOP3.LUT R11, R11, R2, RZ, 0x3c, !PT ;  /* 0x000000020b0b7212 */ /* 0x000fc600078e3cff */
[----:B------:R-:W-:Y:S01]  /*6910*/  IMAD R6, R15, 0x8, R0 ;  /* 0x000000080f067824 */ /* 0x000fe200078e0200 */
[----:B------:R-:W-:Y:S01]  /*6920*/  SHF.L.U32 R5, R11, 0x1f, RZ ;  /* 0x0000001f0b057819 */ /* 0x000fe200000006ff */
[----:B0-----:R-:W-:Y:S06]  /*6930*/  @!P0 BRA `(.L_x_127) ;  /* 0x0000000000c08947 */ /* 0x001fec0003800000 */
.L_x_137:
[----:B------:R-:W1:Y:S01]  /*6940*/  SYNCS.PHASECHK.TRANS64.TRYWAIT P0, [R6+URZ], R5 ;  /* 0x00000005060075a7 */ /* 0x000e62000800017f */
[----:B------:R-:W-:-:S05]  /*6950*/  VIADD R2, R15, 0x1 ;  /* 0x000000010f027836 */ /* 0x000fca0000000000 */
[----:B------:R-:W-:-:S04]  /*6960*/  ISETP.NE.AND P1, PT, R2, 0x3, PT ;  /* 0x000000030200780c */ /* 0x000fc80003f25270 */
[----:B0-----:R-:W-:Y:S02]  /*6970*/  SEL R4, RZ, 0x1, P1 ;  /* 0x00000001ff047807 */ /* 0x001fe40000800000 */
[----:B------:R-:W-:Y:S02]  /*6980*/  SEL R3, R2, RZ, P1 ;  /* 0x000000ff02037207 */ /* 0x000fe40000800000 */
[----:B------:R-:W-:Y:S01]  /*6990*/  LOP3.LUT R4, R11, R4, RZ, 0x3c, !PT ;  /* 0x000000040b047212 */ /* 0x000fe200078e3cff */
[----:B-1----:R-:W-:Y:S06]  /*69a0*/  @!P0 BRA `(.L_x_128) ;  /* 0x0000000000b88947 */ /* 0x002fec0003800000 */
.L_x_138:
[----:B------:R-:W-:Y:S01]  /*69b0*/  IMAD R3, R3, 0x8, R0 ;  /* 0x0000000803037824 */ /* 0x000fe200078e0200 */
[----:B------:R-:W-:-:S07]  /*69c0*/  SHF.L.U32 R0, R4, 0x1f, RZ ;  /* 0x0000001f04007819 */ /* 0x000fce00000006ff */
.L_x_129:
[----:B-1----:R1:W2:Y:S02]  /*69d0*/  SYNCS.PHASECHK.TRANS64.TRYWAIT P0, [R3+URZ], R0 ;  /* 0x00000000030075a7 */ /* 0x0022a4000800017f */
[----:B--2---:R-:W-:Y:S05]  /*69e0*/  @!P0 NANOSLEEP.SYNCS 0x989680 ;  /* 0x009896800000895d */ /* 0x004fea0003900000 */
[----:B------:R-:W2:Y:S02]  /*69f0*/  @!P0 SYNCS.PHASECHK.TRANS64 P0, [R3+URZ], R0 ;  /* 0x00000000030085a7 */ /* 0x000ea4000800007f */
[----:B--2---:R-:W-:Y:S05]  /*6a00*/  @!P0 BRA `(.L_x_129) ;  /* 0xfffffffc00f08947 */ /* 0x004fea000383ffff */
.L_x_125:
[----:B------:R-:W-:Y:S05]  /*6a10*/  BSYNC B0 ;  /* 0x0000000000007941 */ /* 0x000fea0003800000 */
.L_x_124:
[----:B------:R-:W-:Y:S05]  /*6a20*/  EXIT ;  /* 0x000000000000794d */ /* 0x000fea0003800000 */
.L_x_21:
[----:B-1----:R-:W-:-:S04]  /*6a30*/  IMAD.U32 R9, RZ, RZ, UR6 ;  /* 0x00000006ff097e24 */ /* 0x002fc8000f8e00ff */
[----:B------:R1:W3:Y:S03]  /*6a40*/  SYNCS.PHASECHK.TRANS64.TRYWAIT P0, [R9+URZ], R8 ;  /* 0x00000008090075a7 */ /* 0x0002e6000800017f */
[----:B---3--:R-:W-:Y:S05]  /*6a50*/  @!P0 NANOSLEEP.SYNCS 0x989680 ;  /* 0x009896800000895d */ /* 0x008fea0003900000 */
[----:B------:R-:W3:Y:S02]  /*6a60*/  @!P0 SYNCS.PHASECHK.TRANS64 P0, [R9+URZ], R8 ;  /* 0x00000008090085a7 */ /* 0x000ee4000800007f */
[----:B---3--:R-:W-:Y:S05]  /*6a70*/  @!P0 BRA `(.L_x_21) ;  /* 0xfffffffc00ec8947 */ /* 0x008fea000383ffff */
[----:B------:R-:W-:Y:S05]  /*6a80*/  BRA `(.L_x_20) ;  /* 0xffffffa800d47947 */ /* 0x000fea000383ffff */
.L_x_27:
[----:B-1----:R-:W-:-:S04]  /*6a90*/  IMAD.U32 R11, RZ, RZ, UR12 ;  /* 0x0000000cff0b7e24 */ /* 0x002fc8000f8e00ff */
[----:B------:R1:W3:Y:S03]  /*6aa0*/  SYNCS.PHASECHK.TRANS64.TRYWAIT P0, [R11+URZ], R10 ;  /* 0x0000000a0b0075a7 */ /* 0x0002e6000800017f */
[----:B---3--:R-:W-:Y:S05]  /*6ab0*/  @!P0 NANOSLEEP.SYNCS 0x989680 ;  /* 0x009896800000895d */ /* 0x008fea0003900000 */
[----:B------:R-:W3:Y:S02]  /*6ac0*/  @!P0 SYNCS.PHASECHK.TRANS64 P0, [R11+URZ], R10 ;  /* 0x0000000a0b0085a7 */ /* 0x000ee4000800007f */
[----:B---3--:R-:W-:Y:S05]  /*6ad0*/  @!P0 BRA `(.L_x_27) ;  /* 0xfffffffc00ec8947 */ /* 0x008fea000383ffff */
[----:B------:R-:W-:Y:S05]  /*6ae0*/  BRA `(.L_x_26) ;  /* 0xffffffb000487947 */ /* 0x000fea000383ffff */
.L_x_112:
[----:B------:R-:W-:Y:S01]  /*6af0*/  BSSY B1, `(.L_x_130) ;  /* 0x0000006000017945 */ /* 0x000fe20003800000 */
[----:B------:R-:W-:-:S07]  /*6b00*/  IMAD.MOV.U32 R7, RZ, RZ, -0x1 ;  /* 0xffffffffff077424 */ /* 0x000fce00078e00ff */
[----:B------:R-:W-:Y:S05]  /*6b10*/  WARPSYNC.COLLECTIVE R7, `(.L_x_131) ;  /* 0x00000000070c7348 */ /* 0x000fea0003c00000 */
[----:B------:R-:W-:Y:S02]  /*6b20*/  ELECT P0, UR62, PT ;  /* 0x00000000003e782f */ /* 0x000fe40003800000 */
[----:B------:R-:W-:Y:S01]  /*6b30*/  MOV R7, UR62 ;  /* 0x0000003e00077c02 */ /* 0x000fe20008000f00 */
[----:B------:R-:W-:Y:S10]  /*6b40*/  ENDCOLLECTIVE ;  /* 0x000000000000791b */ /* 0x000ff40003800000 */
.L_x_131:
[----:B------:R-:W-:Y:S05]  /*6b50*/  BSYNC B1 ;  /* 0x0000000000017941 */ /* 0x000fea0003800000 */
.L_x_130:
[----:B------:R-:W-:Y:S05]  /*6b60*/  BRA `(.L_x_132) ;  /* 0xfffffff0005c7947 */ /* 0x000fea000383ffff */
.L_x_115:
[----:B-1----:R1:W2:Y:S02]  /*6b70*/  SYNCS.PHASECHK.TRANS64.TRYWAIT P0, [R20+URZ+0x18], R9 ;  /* 0x00001809140075a7 */ /* 0x0022a4000800017f */
[----:B--2---:R-:W-:Y:S05]  /*6b80*/  @!P0 NANOSLEEP.SYNCS 0x989680 ;  /* 0x009896800000895d */ /* 0x004fea0003900000 */
[----:B------:R-:W2:Y:S02]  /*6b90*/  @!P0 SYNCS.PHASECHK.TRANS64 P0, [R20+URZ+0x18], R9 ;  /* 0x00001809140085a7 */ /* 0x000ea4000800007f */
[----:B--2---:R-:W-:Y:S05]  /*6ba0*/  @!P0 BRA `(.L_x_115) ;  /* 0xfffffffc00f08947 */ /* 0x004fea000383ffff */
[----:B------:R-:W-:Y:S05]  /*6bb0*/  BRA `(.L_x_133) ;  /* 0xfffffff000987947 */ /* 0x000fea000383ffff */
.L_x_123:
[----:B------:R-:W-:Y:S01]  /*6bc0*/  BSSY B0, `(.L_x_134) ;  /* 0x0000006000007945 */ /* 0x000fe20003800000 */
[----:B------:R-:W-:-:S07]  /*6bd0*/  IMAD.MOV.U32 R7, RZ, RZ, -0x1 ;  /* 0xffffffffff077424 */ /* 0x000fce00078e00ff */
[----:B------:R-:W-:Y:S05]  /*6be0*/  WARPSYNC.COLLECTIVE R7, `(.L_x_135) ;  /* 0x00000000070c7348 */ /* 0x000fea0003c00000 */
[----:B------:R-:W-:Y:S02]  /*6bf0*/  ELECT P0, UR62, PT ;  /* 0x00000000003e782f */ /* 0x000fe40003800000 */
[----:B------:R-:W-:Y:S01]  /*6c00*/  MOV R7, UR62 ;  /* 0x0000003e00077c02 */ /* 0x000fe20008000f00 */
[----:B------:R-:W-:Y:S10]  /*6c10*/  ENDCOLLECTIVE ;  /* 0x000000000000791b */ /* 0x000ff40003800000 */
.L_x_135:
[----:B------:R-:W-:Y:S05]  /*6c20*/  BSYNC B0 ;  /* 0x0000000000007941 */ /* 0x000fea0003800000 */
.L_x_134:
[----:B------:R-:W-:Y:S05]  /*6c30*/  BRA `(.L_x_136) ;  /* 0xfffffff800ec7947 */ /* 0x000fea000383ffff */
.L_x_127:
[----:B0-----:R0:W1:Y:S02]  /*6c40*/  SYNCS.PHASECHK.TRANS64.TRYWAIT P0, [R4+URZ], R3 ;  /* 0x00000003040075a7 */ /* 0x001064000800017f */
[----:B-1----:R-:W-:Y:S05]  /*6c50*/  @!P0 NANOSLEEP.SYNCS 0x989680 ;  /* 0x009896800000895d */ /* 0x002fea0003900000 */
[----:B------:R-:W1:Y:S02]  /*6c60*/  @!P0 SYNCS.PHASECHK.TRANS64 P0, [R4+URZ], R3 ;  /* 0x00000003040085a7 */ /* 0x000e64000800007f */
[----:B-1----:R-:W-:Y:S05]  /*6c70*/  @!P0 BRA `(.L_x_127) ;  /* 0xfffffffc00f08947 */ /* 0x002fea000383ffff */
[----:B------:R-:W-:Y:S05]  /*6c80*/  BRA `(.L_x_137) ;  /* 0xfffffffc002c7947 */ /* 0x000fea000383ffff */
.L_x_128:
[----:B0-----:R0:W1:Y:S02]  /*6c90*/  SYNCS.PHASECHK.TRANS64.TRYWAIT P0, [R6+URZ], R5 ;  /* 0x00000005060075a7 */ /* 0x001064000800017f */
[----:B-1----:R-:W-:Y:S05]  /*6ca0*/  @!P0 NANOSLEEP.SYNCS 0x989680 ;  /* 0x009896800000895d */ /* 0x002fea0003900000 */
[----:B------:R-:W1:Y:S02]  /*6cb0*/  @!P0 SYNCS.PHASECHK.TRANS64 P0, [R6+URZ], R5 ;  /* 0x00000005060085a7 */ /* 0x000e64000800007f */
[----:B-1----:R-:W-:Y:S05]  /*6cc0*/  @!P0 BRA `(.L_x_128) ;  /* 0xfffffffc00f08947 */ /* 0x002fea000383ffff */
[----:B------:R-:W-:Y:S05]  /*6cd0*/  BRA `(.L_x_138) ;  /* 0xfffffffc00347947 */ /* 0x000fea000383ffff */
.L_x_139:
[----:B------:R-:W-:-:S00]  /*6ce0*/  BRA `(.L_x_139) ;  /* 0xfffffffc00fc7947 */ /* 0x000fc0000383ffff */
[----:B------:R-:W-:-:S00]  /*6cf0*/  NOP ;  /* 0x0000000000007918 */ /* 0x000fc00000000000 */
        /* <DEDUP_REMOVED lines=8> */
.L_x_140:


//--------------------- .nv.shared._ZN7cutlass13device_kernelINS_4gemm6kernel13GemmUniversalIN4cute5tupleIJiiiiEEENS1_10collective13CollectiveMmaINS1_37MainloopSm90TmaGmmaWarpSpecializedFP8ILi3ENS5_IJNS4_1CILi2EEESB_NSA_ILi1EEEEEENS1_35KernelTmaWarpSpecializedCooperativeEEENS5_IJNSA_ILi128EEENSA_ILi64EEENSA_ILi32EEEEEENS_12float_e5m2_tENS5_IJlSC_lEEESK_SL_NS4_8TiledMMAINS4_8MMA_AtomIJNS4_4SM904GMMA30MMA_64x64x32_F32E5M2E5M2_SS_TNILNSP_7ScaleInE1ELSR_1EEEEEENS4_6LayoutINS5_IJSB_SC_SC_EEENS5_IJSC_NSA_ILi0EEESW_EEEEENS5_IJNS4_10UnderscoreESZ_SZ_EEEEENS4_23SM90_TMA_LOAD_MULTICASTENS4_14ComposedLayoutINS4_7SwizzleILi1ELi4ELi3EEENS4_18smem_ptr_flag_bitsILi8EEENSU_INS5_IJNSA_ILi8EEESI_EEENS5_IJSI_SC_EEEEEEEvNS4_8identityES12_S1C_vS1D_EENS_8epilogue10collective6detail29Sm90TmaWarpSpecializedAdapterINS1G_15DefaultEpilogueISK_SL_SL_NS1F_6thread17LinearCombinationISK_Li1EffLNS1K_9ScaleType4KindE0ELNS_15FloatRoundStyleE2ESK_EENS1_15EpilogueDefaultEEEEEvvEEEEvNT_6ParamsE --------------------------
	.section	.nv.shared._ZN7cutlass13device_kernelINS_4gemm6kernel13GemmUniversalIN4cute5tupleIJiiiiEEENS1_10collective13CollectiveMmaINS1_37MainloopSm90TmaGmmaWarpSpecializedFP8ILi3ENS5_IJNS4_1CILi2EEESB_NSA_ILi1EEEEEENS1_35KernelTmaWarpSpecializedCooperativeEEENS5_IJNSA_ILi128EEENSA_ILi64EEENSA_ILi32EEEEEENS_12float_e5m2_tENS5_IJlSC_lEEESK_SL_NS4_8TiledMMAINS4_8MMA_AtomIJNS4_4SM904GMMA30MMA_64x64x32_F32E5M2E5M2_SS_TNILNSP_7ScaleInE1ELSR_1EEEEEENS4_6LayoutINS5_IJSB_SC_SC_EEENS5_IJSC_NSA_ILi0EEESW_EEEEENS5_IJNS4_10UnderscoreESZ_SZ_EEEEENS4_23SM90_TMA_LOAD_MULTICASTENS4_14ComposedLayoutINS4_7SwizzleILi1ELi4ELi3EEENS4_18smem_ptr_flag_bitsILi8EEENSU_INS5_IJNSA_ILi8EEESI_EEENS5_IJSI_SC_EEEEEEEvNS4_8identityES12_S1C_vS1D_EENS_8epilogue10collective6detail29Sm90TmaWarpSpecializedAdapterINS1G_15DefaultEpilogueISK_SL_SL_NS1F_6thread17LinearCombinationISK_Li1EffLNS1K_9ScaleType4KindE0ELNS_15FloatRoundStyleE2ESK_EENS1_15EpilogueDefaultEEEEEvvEEEEvNT_6ParamsE,"aw",@nobits
	.sectionflags	@""
	.align	16
	.zero		1024


//--------------------- .nv.shared.reserved.0     --------------------------
	.section	.nv.shared.reserved.0,"aw",@nobits
	.weak		__nv_reservedSMEM_offset_0_alias
	.size		__nv_reservedSMEM_offset_0_alias, 0, 0
	.other		__nv_reservedSMEM_offset_0_alias,@"STO_CUDA_RESERVED_SHARED STV_DEFAULT"
__nv_reservedSMEM_offset_0_alias:
	.zero		0


//--------------------- .nv.global                --------------------------
	.section	.nv.global,"aw",@nobits
.nv.global:
	.type		_ZN39_INTERNAL_674c4569_4_k_cu_b7351b65_50554cute1_E,@object
	.size		_ZN39_INTERNAL_674c4569_4_k_cu_b7351b65_50554cute1_E,(_ZN39_INTERNAL_674c4569_4_k_cu_b7351b65_50554cuda3std3__45__cpo6cbeginE - _ZN39_INTERNAL_674c4569_4_k_cu_b7351b65_50554cute1_E)
_ZN39_INTERNAL_674c4569_4_k_cu_b7351b65_50554cute1_E:
	.zero		1
	.type		_ZN39_INTERNAL_674c4569_4_k_cu_b7351b65_50554cuda3std3__45__cpo6cbeginE,@object
	.size		_ZN39_INTERNAL_674c4569_4_k_cu_b7351b65_50554cuda3std3__45__cpo6cbeginE,(_ZN39_INTERNAL_674c4569_4_k_cu_b7351b65_50554cuda3std3__48in_placeE - _ZN39_INTERNAL_674c4569_4_k_cu_b7351b65_50554cuda3std3__45__cpo6cbeginE)
_ZN39_INTERNAL_674c4569_4_k_cu_b7351b65_50554cuda3std3__45__cpo6cbeginE:
	.zero		1
	.type		_ZN39_INTERNAL_674c4569_4_k_cu_b7351b65_50554cuda3std3__48in_placeE,@object
	.size		_ZN39_INTERNAL_674c4569_4_k_cu_b7351b65_50554cuda3std3__48in_placeE,(_ZN39_INTERNAL_674c4569_4_k_cu_b7351b65_50554cuda3std6ranges3__45__cpo9iter_moveE - _ZN39_INTERNAL_674c4569_4_k_cu_b7351b65_50554cuda3std3__48in_placeE)
_ZN39_INTERNAL_674c4569_4_k_cu_b7351b65_50554cuda3std3__48in_placeE:
	.zero		1
	.type		_ZN39_INTERNAL_674c4569_4_k_cu_b7351b65_50554cuda3std6ranges3__45__cpo9iter_moveE,@object
	.size		_ZN39_INTERNAL_674c4569_4_k_cu_b7351b65_50554cuda3std6ranges3__45__cpo9iter_moveE,(_ZN39_INTERNAL_674c4569_4_k_cu_b7351b65_50554cuda3std3__45__cpo5beginE - _ZN39_INTERNAL_674c4569_4_k_cu_b7351b65_50554cuda3std6ranges3__45__cpo9iter_moveE)
_ZN39_INTERNAL_674c4569_4_k_cu_b7351b65_50554cuda3std6ranges3__45__cpo9iter_moveE:
	.zero		1
	.type		_ZN39_INTERNAL_674c4569_4_k_cu_b7351b65_50554cuda3std3__45__cpo5beginE,@object
	.size		_ZN39_INTERNAL_674c4569_4_k_cu_b7351b65_50554cuda3std3__45__cpo5beginE,(_ZN39_INTERNAL_674c4569_4_k_cu_b7351b65_50554cuda3std3__441_GLOBAL__N__674c4569_4_k_cu_b7351b65_50556ignoreE - _ZN39_INTERNAL_674c4569_4_k_cu_b7351b65_50554cuda3std3__45__cpo5beginE)
_ZN39_INTERNAL_674c4569_4_k_cu_b7351b65_50554cuda3std3__45__cpo5beginE:
	.zero		1
	.type		_ZN39_INTERNAL_674c4569_4_k_cu_b7351b65_50554cuda3std3__441_GLOBAL__N__674c4569_4_k_cu_b7351b65_50556ignoreE,@object
	.size		_ZN39_INTERNAL_674c4569_4_k_cu_b7351b65_50554cuda3std3__441_GLOBAL__N__674c4569_4_k_cu_b7351b65_50556ignoreE,(_ZN39_INTERNAL_674c4569_4_k_cu_b7351b65_50554cute7productE - _ZN39_INTERNAL_674c4569_4_k_cu_b7351b65_50554cuda3std3__441_GLOBAL__N__674c4569_4_k_cu_b7351b65_50556ignoreE)
_ZN39_INTERNAL_674c4569_4_k_cu_b7351b65_50554cuda3std3__441_GLOBAL__N__674c4569_4_k_cu_b7351b65_50556ignoreE:
	.zero		1
	.type		_ZN39_INTERNAL_674c4569_4_k_cu_b7351b65_50554cute7productE,@object
	.size		_ZN39_INTERNAL_674c4569_4_k_cu_b7351b65_50554cute7productE,(_ZN39_INTERNAL_674c4569_4_k_cu_b7351b65_50554cuda3std3__45__cpo3endE - _ZN39_INTERNAL_674c4569_4_k_cu_b7351b65_50554cute7productE)
_ZN39_INTERNAL_674c4569_4_k_cu_b7351b65_50554cute7productE:
	.zero		1
	.type		_ZN39_INTERNAL_674c4569_4_k_cu_b7351b65_50554cuda3std3__45__cpo3endE,@object
	.size		_ZN39_INTERNAL_674c4569_4_k_cu_b7351b65_50554cuda3std3__45__cpo3endE,(_ZN39_INTERNAL_674c4569_4_k_cu_b7351b65_50554cuda3std3__419piecewise_constructE - _ZN39_INTERNAL_674c4569_4_k_cu_b7351b65_50554cuda3std3__45__cpo3endE)
_ZN39_INTERNAL_674c4569_4_k_cu_b7351b65_50554cuda3std3__45__cpo3endE:
	.zero		1
	.type		_ZN39_INTERNAL_674c4569_4_k_cu_b7351b65_50554cuda3std3__419piecewise_constructE,@object
	.size		_ZN39_INTERNAL_674c4569_4_k_cu_b7351b65_50554cuda3std3__419piecewise_constructE,(_ZN39_INTERNAL_674c4569_4_k_cu_b7351b65_50554cuda3std3__45__cpo4cendE - _ZN39_INTERNAL_674c4569_4_k_cu_b7351b65_50554cuda3std3__419piecewise_constructE)
_ZN39_INTERNAL_674c4569_4_k_cu_b7351b65_50554cuda3std3__419piecewise_constructE:
	.zero		1
	.type		_ZN39_INTERNAL_674c4569_4_k_cu_b7351b65_50554cuda3std3__45__cpo4cendE,@object
	.size		_ZN39_INTERNAL_674c4569_4_k_cu_b7351b65_50554cuda3std3__45__cpo4cendE,(_ZN39_INTERNAL_674c4569_4_k_cu_b7351b65_50554cuda3std6ranges3__45__cpo4swapE - _ZN39_INTERNAL_674c4569_4_k_cu_b7351b65_50554cuda3std3__45__cpo4cendE)
_ZN39_INTERNAL_674c4569_4_k_cu_b7351b65_50554cuda3std3__45__cpo4cendE:
	.zero		1
	.type		_ZN39_INTERNAL_674c4569_4_k_cu_b7351b65_50554cuda3std6ranges3__45__cpo4swapE,@object
	.size		_ZN39_INTERNAL_674c4569_4_k_cu_b7351b65_50554cuda3std6ranges3__45__cpo4swapE,(.L_7 - _ZN39_INTERNAL_674c4569_4_k_cu_b7351b65_50554cuda3std6ranges3__45__cpo4swapE)
_ZN39_INTERNAL_674c4569_4_k_cu_b7351b65_50554cuda3std6ranges3__45__cpo4swapE:
	.zero		1
.L_7:


//--------------------- .nv.constant0._ZN7cutlass13device_kernelINS_4gemm6kernel13GemmUniversalIN4cute5tupleIJiiiiEEENS1_10collective13CollectiveMmaINS1_37MainloopSm90TmaGmmaWarpSpecializedFP8ILi3ENS5_IJNS4_1CILi2EEESB_NSA_ILi1EEEEEENS1_35KernelTmaWarpSpecializedCooperativeEEENS5_IJNSA_ILi128EEENSA_ILi64EEENSA_ILi32EEEEEENS_12float_e5m2_tENS5_IJlSC_lEEESK_SL_NS4_8TiledMMAINS4_8MMA_AtomIJNS4_4SM904GMMA30MMA_64x64x32_F32E5M2E5M2_SS_TNILNSP_7ScaleInE1ELSR_1EEEEEENS4_6LayoutINS5_IJSB_SC_SC_EEENS5_IJSC_NSA_ILi0EEESW_EEEEENS5_IJNS4_10UnderscoreESZ_SZ_EEEEENS4_23SM90_TMA_LOAD_MULTICASTENS4_14ComposedLayoutINS4_7SwizzleILi1ELi4ELi3EEENS4_18smem_ptr_flag_bitsILi8EEENSU_INS5_IJNSA_ILi8EEESI_EEENS5_IJSI_SC_EEEEEEEvNS4_8identityES12_S1C_vS1D_EENS_8epilogue10collective6detail29Sm90TmaWarpSpecializedAdapterINS1G_15DefaultEpilogueISK_SL_SL_NS1F_6thread17LinearCombinationISK_Li1EffLNS1K_9ScaleType4KindE0ELNS_15FloatRoundStyleE2ESK_EENS1_15EpilogueDefaultEEEEEvvEEEEvNT_6ParamsE --------------------------
	.section	.nv.constant0._ZN7cutlass13device_kernelINS_4gemm6kernel13GemmUniversalIN4cute5tupleIJiiiiEEENS1_10collective13CollectiveMmaINS1_37MainloopSm90TmaGmmaWarpSpecializedFP8ILi3ENS5_IJNS4_1CILi2EEESB_NSA_ILi1EEEEEENS1_35KernelTmaWarpSpecializedCooperativeEEENS5_IJNSA_ILi128EEENSA_ILi64EEENSA_ILi32EEEEEENS_12float_e5m2_tENS5_IJlSC_lEEESK_SL_NS4_8TiledMMAINS4_8MMA_AtomIJNS4_4SM904GMMA30MMA_64x64x32_F32E5M2E5M2_SS_TNILNSP_7ScaleInE1ELSR_1EEEEEENS4_6LayoutINS5_IJSB_SC_SC_EEENS5_IJSC_NSA_ILi0EEESW_EEEEENS5_IJNS4_10UnderscoreESZ_SZ_EEEEENS4_23SM90_TMA_LOAD_MULTICASTENS4_14ComposedLayoutINS4_7SwizzleILi1ELi4ELi3EEENS4_18smem_ptr_flag_bitsILi8EEENSU_INS5_IJNSA_ILi8EEESI_EEENS5_IJSI_SC_EEEEEEEvNS4_8identityES12_S1C_vS1D_EENS_8epilogue10collective6detail29Sm90TmaWarpSpecializedAdapterINS1G_15DefaultEpilogueISK_SL_SL_NS1F_6thread17LinearCombinationISK_Li1EffLNS1K_9ScaleType4KindE0ELNS_15FloatRoundStyleE2ESK_EENS1_15EpilogueDefaultEEEEEvvEEEEvNT_6ParamsE,"a",@progbits
	.sectionflags	@""
	.align	4
.nv.constant0._ZN7cutlass13device_kernelINS_4gemm6kernel13GemmUniversalIN4cute5tupleIJiiiiEEENS1_10collective13CollectiveMmaINS1_37MainloopSm90TmaGmmaWarpSpecializedFP8ILi3ENS5_IJNS4_1CILi2EEESB_NSA_ILi1EEEEEENS1_35KernelTmaWarpSpecializedCooperativeEEENS5_IJNSA_ILi128EEENSA_ILi64EEENSA_ILi32EEEEEENS_12float_e5m2_tENS5_IJlSC_lEEESK_SL_NS4_8TiledMMAINS4_8MMA_AtomIJNS4_4SM904GMMA30MMA_64x64x32_F32E5M2E5M2_SS_TNILNSP_7ScaleInE1ELSR_1EEEEEENS4_6LayoutINS5_IJSB_SC_SC_EEENS5_IJSC_NSA_ILi0EEESW_EEEEENS5_IJNS4_10UnderscoreESZ_SZ_EEEEENS4_23SM90_TMA_LOAD_MULTICASTENS4_14ComposedLayoutINS4_7SwizzleILi1ELi4ELi3EEENS4_18smem_ptr_flag_bitsILi8EEENSU_INS5_IJNSA_ILi8EEESI_EEENS5_IJSI_SC_EEEEEEEvNS4_8identityES12_S1C_vS1D_EENS_8epilogue10collective6detail29Sm90TmaWarpSpecializedAdapterINS1G_15DefaultEpilogueISK_SL_SL_NS1F_6thread17LinearCombinationISK_Li1EffLNS1K_9ScaleType4KindE0ELNS_15FloatRoundStyleE2ESK_EENS1_15EpilogueDefaultEEEEEvvEEEEvNT_6ParamsE:
	.zero		1664


//--------------------- SYMBOLS --------------------------

	.type		.nv.reservedSmem.offset0,@object
	.size		.nv.reservedSmem.offset0,0x4
